//
// Generated by NVIDIA NVVM Compiler
//
// Compiler Build ID: CL-36424714
// Cuda compilation tools, release 13.0, V13.0.88
// Based on NVVM 20.0.0
//

.version 9.0
.target sm_100
.address_size 64

	// .globl	_Z10gpu_randomPfP17curandStateXORWOW
.global .align 4 .b8 precalc_xorwow_matrix[102400];
.global .align 4 .b8 precalc_xorwow_offset_matrix[102400];
.global .align 4 .b8 mrg32k3aM1[2304];
.global .align 4 .b8 mrg32k3aM2[2304];
.global .align 4 .b8 mrg32k3aM1SubSeq[2016];
.global .align 4 .b8 mrg32k3aM2SubSeq[2016];
.global .align 4 .b8 mrg32k3aM1Seq[2304];
.global .align 4 .b8 mrg32k3aM2Seq[2304];
.const .align 8 .b8 __cr_lgamma_table[72];

.visible .entry _Z10gpu_randomPfP17curandStateXORWOW(
	.param .u64 .ptr .align 1 _Z10gpu_randomPfP17curandStateXORWOW_param_0,
	.param .u64 .ptr .align 1 _Z10gpu_randomPfP17curandStateXORWOW_param_1
)
{
	.reg .pred 	%p<28>;
	.reg .b32 	%r<530>;
	.reg .b32 	%f<8>;
	.reg .b64 	%rd<34>;
	.reg .b64 	%fd<15>;

	ld.param.u64 	%rd8, [_Z10gpu_randomPfP17curandStateXORWOW_param_0];
	ld.param.u64 	%rd9, [_Z10gpu_randomPfP17curandStateXORWOW_param_1];
	cvta.to.global.u64 	%rd10, %rd9;
	mov.u32 	%r220, %ctaid.x;
	mov.u32 	%r221, %ntid.x;
	mov.u32 	%r222, %tid.x;
	mad.lo.s32 	%r223, %r220, %r221, %r222;
	cvt.s64.s32 	%rd1, %r223;
	mul.wide.s32 	%rd11, %r223, 48;
	add.s64 	%rd2, %rd10, %rd11;
	xor.b32  	%r224, %r223, -1429050551;
	mul.lo.s32 	%r1, %r224, 1099087573;
	setp.gt.s32 	%p1, %r223, -1;
	selp.b32 	%r2, -644748465, -1947113066, %p1;
	add.s32 	%r225, %r2, %r1;
	add.s32 	%r3, %r225, 6615241;
	add.s32 	%r437, %r1, 123456789;
	st.global.v2.u32 	[%rd2], {%r3, %r437};
	xor.b32  	%r436, %r1, 362436069;
	add.s32 	%r435, %r2, 521288629;
	st.global.v2.u32 	[%rd2+8], {%r436, %r435};
	xor.b32  	%r434, %r2, 88675123;
	add.s32 	%r433, %r1, 5783321;
	st.global.v2.u32 	[%rd2+16], {%r434, %r433};
	setp.eq.s32 	%p2, %r223, 0;
	@%p2 bra 	$L__BB0_42;
	mov.b32 	%r419, 0;
	mov.u64 	%rd33, %rd1;
$L__BB0_2:
	and.b64  	%rd4, %rd33, 3;
	setp.eq.s64 	%p3, %rd4, 0;
	@%p3 bra 	$L__BB0_41;
	mul.wide.u32 	%rd12, %r419, 3200;
	mov.u64 	%rd13, precalc_xorwow_matrix;
	add.s64 	%rd5, %rd13, %rd12;
	cvt.u32.u64 	%r15, %rd4;
	mov.b32 	%r420, 0;
$L__BB0_4:
	mov.b32 	%r433, 0;
	mov.u32 	%r434, %r433;
	mov.u32 	%r435, %r433;
	mov.u32 	%r436, %r433;
	mov.u32 	%r437, %r433;
	mov.u32 	%r426, %r433;
$L__BB0_5:
	mul.wide.u32 	%rd14, %r426, 4;
	add.s64 	%rd15, %rd2, %rd14;
	ld.global.u32 	%r23, [%rd15+4];
	shl.b32 	%r24, %r426, 5;
	mov.b32 	%r432, 0;
$L__BB0_6:
	.pragma "nounroll";
	shr.u32 	%r230, %r23, %r432;
	and.b32  	%r231, %r230, 1;
	setp.eq.b32 	%p4, %r231, 1;
	not.pred 	%p5, %p4;
	add.s32 	%r232, %r24, %r432;
	mul.lo.s32 	%r233, %r232, 5;
	mul.wide.u32 	%rd16, %r233, 4;
	add.s64 	%rd6, %rd5, %rd16;
	@%p5 bra 	$L__BB0_8;
	ld.global.u32 	%r234, [%rd6];
	xor.b32  	%r437, %r437, %r234;
	ld.global.u32 	%r235, [%rd6+4];
	xor.b32  	%r436, %r436, %r235;
	ld.global.u32 	%r236, [%rd6+8];
	xor.b32  	%r435, %r435, %r236;
	ld.global.u32 	%r237, [%rd6+12];
	xor.b32  	%r434, %r434, %r237;
	ld.global.u32 	%r238, [%rd6+16];
	xor.b32  	%r433, %r433, %r238;
$L__BB0_8:
	and.b32  	%r240, %r230, 2;
	setp.eq.s32 	%p6, %r240, 0;
	@%p6 bra 	$L__BB0_10;
	ld.global.u32 	%r241, [%rd6+20];
	xor.b32  	%r437, %r437, %r241;
	ld.global.u32 	%r242, [%rd6+24];
	xor.b32  	%r436, %r436, %r242;
	ld.global.u32 	%r243, [%rd6+28];
	xor.b32  	%r435, %r435, %r243;
	ld.global.u32 	%r244, [%rd6+32];
	xor.b32  	%r434, %r434, %r244;
	ld.global.u32 	%r245, [%rd6+36];
	xor.b32  	%r433, %r433, %r245;
$L__BB0_10:
	and.b32  	%r247, %r230, 4;
	setp.eq.s32 	%p7, %r247, 0;
	@%p7 bra 	$L__BB0_12;
	ld.global.u32 	%r248, [%rd6+40];
	xor.b32  	%r437, %r437, %r248;
	ld.global.u32 	%r249, [%rd6+44];
	xor.b32  	%r436, %r436, %r249;
	ld.global.u32 	%r250, [%rd6+48];
	xor.b32  	%r435, %r435, %r250;
	ld.global.u32 	%r251, [%rd6+52];
	xor.b32  	%r434, %r434, %r251;
	ld.global.u32 	%r252, [%rd6+56];
	xor.b32  	%r433, %r433, %r252;
$L__BB0_12:
	and.b32  	%r254, %r230, 8;
	setp.eq.s32 	%p8, %r254, 0;
	@%p8 bra 	$L__BB0_14;
	ld.global.u32 	%r255, [%rd6+60];
	xor.b32  	%r437, %r437, %r255;
	ld.global.u32 	%r256, [%rd6+64];
	xor.b32  	%r436, %r436, %r256;
	ld.global.u32 	%r257, [%rd6+68];
	xor.b32  	%r435, %r435, %r257;
	ld.global.u32 	%r258, [%rd6+72];
	xor.b32  	%r434, %r434, %r258;
	ld.global.u32 	%r259, [%rd6+76];
	xor.b32  	%r433, %r433, %r259;
$L__BB0_14:
	and.b32  	%r261, %r230, 16;
	setp.eq.s32 	%p9, %r261, 0;
	@%p9 bra 	$L__BB0_16;
	ld.global.u32 	%r262, [%rd6+80];
	xor.b32  	%r437, %r437, %r262;
	ld.global.u32 	%r263, [%rd6+84];
	xor.b32  	%r436, %r436, %r263;
	ld.global.u32 	%r264, [%rd6+88];
	xor.b32  	%r435, %r435, %r264;
	ld.global.u32 	%r265, [%rd6+92];
	xor.b32  	%r434, %r434, %r265;
	ld.global.u32 	%r266, [%rd6+96];
	xor.b32  	%r433, %r433, %r266;
$L__BB0_16:
	and.b32  	%r268, %r230, 32;
	setp.eq.s32 	%p10, %r268, 0;
	@%p10 bra 	$L__BB0_18;
	ld.global.u32 	%r269, [%rd6+100];
	xor.b32  	%r437, %r437, %r269;
	ld.global.u32 	%r270, [%rd6+104];
	xor.b32  	%r436, %r436, %r270;
	ld.global.u32 	%r271, [%rd6+108];
	xor.b32  	%r435, %r435, %r271;
	ld.global.u32 	%r272, [%rd6+112];
	xor.b32  	%r434, %r434, %r272;
	ld.global.u32 	%r273, [%rd6+116];
	xor.b32  	%r433, %r433, %r273;
$L__BB0_18:
	and.b32  	%r275, %r230, 64;
	setp.eq.s32 	%p11, %r275, 0;
	@%p11 bra 	$L__BB0_20;
	ld.global.u32 	%r276, [%rd6+120];
	xor.b32  	%r437, %r437, %r276;
	ld.global.u32 	%r277, [%rd6+124];
	xor.b32  	%r436, %r436, %r277;
	ld.global.u32 	%r278, [%rd6+128];
	xor.b32  	%r435, %r435, %r278;
	ld.global.u32 	%r279, [%rd6+132];
	xor.b32  	%r434, %r434, %r279;
	ld.global.u32 	%r280, [%rd6+136];
	xor.b32  	%r433, %r433, %r280;
$L__BB0_20:
	and.b32  	%r282, %r230, 128;
	setp.eq.s32 	%p12, %r282, 0;
	@%p12 bra 	$L__BB0_22;
	ld.global.u32 	%r283, [%rd6+140];
	xor.b32  	%r437, %r437, %r283;
	ld.global.u32 	%r284, [%rd6+144];
	xor.b32  	%r436, %r436, %r284;
	ld.global.u32 	%r285, [%rd6+148];
	xor.b32  	%r435, %r435, %r285;
	ld.global.u32 	%r286, [%rd6+152];
	xor.b32  	%r434, %r434, %r286;
	ld.global.u32 	%r287, [%rd6+156];
	xor.b32  	%r433, %r433, %r287;
$L__BB0_22:
	and.b32  	%r289, %r230, 256;
	setp.eq.s32 	%p13, %r289, 0;
	@%p13 bra 	$L__BB0_24;
	ld.global.u32 	%r290, [%rd6+160];
	xor.b32  	%r437, %r437, %r290;
	ld.global.u32 	%r291, [%rd6+164];
	xor.b32  	%r436, %r436, %r291;
	ld.global.u32 	%r292, [%rd6+168];
	xor.b32  	%r435, %r435, %r292;
	ld.global.u32 	%r293, [%rd6+172];
	xor.b32  	%r434, %r434, %r293;
	ld.global.u32 	%r294, [%rd6+176];
	xor.b32  	%r433, %r433, %r294;
$L__BB0_24:
	and.b32  	%r296, %r230, 512;
	setp.eq.s32 	%p14, %r296, 0;
	@%p14 bra 	$L__BB0_26;
	ld.global.u32 	%r297, [%rd6+180];
	xor.b32  	%r437, %r437, %r297;
	ld.global.u32 	%r298, [%rd6+184];
	xor.b32  	%r436, %r436, %r298;
	ld.global.u32 	%r299, [%rd6+188];
	xor.b32  	%r435, %r435, %r299;
	ld.global.u32 	%r300, [%rd6+192];
	xor.b32  	%r434, %r434, %r300;
	ld.global.u32 	%r301, [%rd6+196];
	xor.b32  	%r433, %r433, %r301;
$L__BB0_26:
	and.b32  	%r303, %r230, 1024;
	setp.eq.s32 	%p15, %r303, 0;
	@%p15 bra 	$L__BB0_28;
	ld.global.u32 	%r304, [%rd6+200];
	xor.b32  	%r437, %r437, %r304;
	ld.global.u32 	%r305, [%rd6+204];
	xor.b32  	%r436, %r436, %r305;
	ld.global.u32 	%r306, [%rd6+208];
	xor.b32  	%r435, %r435, %r306;
	ld.global.u32 	%r307, [%rd6+212];
	xor.b32  	%r434, %r434, %r307;
	ld.global.u32 	%r308, [%rd6+216];
	xor.b32  	%r433, %r433, %r308;
$L__BB0_28:
	and.b32  	%r310, %r230, 2048;
	setp.eq.s32 	%p16, %r310, 0;
	@%p16 bra 	$L__BB0_30;
	ld.global.u32 	%r311, [%rd6+220];
	xor.b32  	%r437, %r437, %r311;
	ld.global.u32 	%r312, [%rd6+224];
	xor.b32  	%r436, %r436, %r312;
	ld.global.u32 	%r313, [%rd6+228];
	xor.b32  	%r435, %r435, %r313;
	ld.global.u32 	%r314, [%rd6+232];
	xor.b32  	%r434, %r434, %r314;
	ld.global.u32 	%r315, [%rd6+236];
	xor.b32  	%r433, %r433, %r315;
$L__BB0_30:
	and.b32  	%r317, %r230, 4096;
	setp.eq.s32 	%p17, %r317, 0;
	@%p17 bra 	$L__BB0_32;
	ld.global.u32 	%r318, [%rd6+240];
	xor.b32  	%r437, %r437, %r318;
	ld.global.u32 	%r319, [%rd6+244];
	xor.b32  	%r436, %r436, %r319;
	ld.global.u32 	%r320, [%rd6+248];
	xor.b32  	%r435, %r435, %r320;
	ld.global.u32 	%r321, [%rd6+252];
	xor.b32  	%r434, %r434, %r321;
	ld.global.u32 	%r322, [%rd6+256];
	xor.b32  	%r433, %r433, %r322;
$L__BB0_32:
	and.b32  	%r324, %r230, 8192;
	setp.eq.s32 	%p18, %r324, 0;
	@%p18 bra 	$L__BB0_34;
	ld.global.u32 	%r325, [%rd6+260];
	xor.b32  	%r437, %r437, %r325;
	ld.global.u32 	%r326, [%rd6+264];
	xor.b32  	%r436, %r436, %r326;
	ld.global.u32 	%r327, [%rd6+268];
	xor.b32  	%r435, %r435, %r327;
	ld.global.u32 	%r328, [%rd6+272];
	xor.b32  	%r434, %r434, %r328;
	ld.global.u32 	%r329, [%rd6+276];
	xor.b32  	%r433, %r433, %r329;
$L__BB0_34:
	and.b32  	%r331, %r230, 16384;
	setp.eq.s32 	%p19, %r331, 0;
	@%p19 bra 	$L__BB0_36;
	ld.global.u32 	%r332, [%rd6+280];
	xor.b32  	%r437, %r437, %r332;
	ld.global.u32 	%r333, [%rd6+284];
	xor.b32  	%r436, %r436, %r333;
	ld.global.u32 	%r334, [%rd6+288];
	xor.b32  	%r435, %r435, %r334;
	ld.global.u32 	%r335, [%rd6+292];
	xor.b32  	%r434, %r434, %r335;
	ld.global.u32 	%r336, [%rd6+296];
	xor.b32  	%r433, %r433, %r336;
$L__BB0_36:
	and.b32  	%r338, %r230, 32768;
	setp.eq.s32 	%p20, %r338, 0;
	@%p20 bra 	$L__BB0_38;
	ld.global.u32 	%r339, [%rd6+300];
	xor.b32  	%r437, %r437, %r339;
	ld.global.u32 	%r340, [%rd6+304];
	xor.b32  	%r436, %r436, %r340;
	ld.global.u32 	%r341, [%rd6+308];
	xor.b32  	%r435, %r435, %r341;
	ld.global.u32 	%r342, [%rd6+312];
	xor.b32  	%r434, %r434, %r342;
	ld.global.u32 	%r343, [%rd6+316];
	xor.b32  	%r433, %r433, %r343;
$L__BB0_38:
	add.s32 	%r432, %r432, 16;
	setp.ne.s32 	%p21, %r432, 32;
	@%p21 bra 	$L__BB0_6;
	mad.lo.s32 	%r344, %r426, -31, %r24;
	add.s32 	%r426, %r344, 1;
	setp.ne.s32 	%p22, %r426, 5;
	@%p22 bra 	$L__BB0_5;
	st.global.u32 	[%rd2+4], %r437;
	st.global.u32 	[%rd2+8], %r436;
	st.global.u32 	[%rd2+12], %r435;
	st.global.u32 	[%rd2+16], %r434;
	st.global.u32 	[%rd2+20], %r433;
	add.s32 	%r420, %r420, 1;
	setp.lt.u32 	%p23, %r420, %r15;
	@%p23 bra 	$L__BB0_4;
$L__BB0_41:
	shr.u64 	%rd7, %rd33, 2;
	add.s32 	%r419, %r419, 1;
	setp.gt.u64 	%p24, %rd33, 3;
	mov.u64 	%rd33, %rd7;
	@%p24 bra 	$L__BB0_2;
$L__BB0_42:
	mov.b32 	%r529, 0;
	st.global.v2.u32 	[%rd2+24], {%r529, %r529};
	st.global.u32 	[%rd2+32], %r529;
	mov.b64 	%rd17, 0;
	st.global.u64 	[%rd2+40], %rd17;
	add.s32 	%r523, %r225, 6977678;
	mov.f32 	%f7, 0f00000000;
$L__BB0_43:
	shr.u32 	%r347, %r437, 2;
	xor.b32  	%r348, %r347, %r437;
	shl.b32 	%r349, %r433, 4;
	shl.b32 	%r350, %r348, 1;
	xor.b32  	%r351, %r350, %r349;
	xor.b32  	%r352, %r351, %r348;
	xor.b32  	%r353, %r352, %r433;
	shr.u32 	%r354, %r436, 2;
	xor.b32  	%r355, %r354, %r436;
	shl.b32 	%r356, %r353, 4;
	shl.b32 	%r357, %r355, 1;
	xor.b32  	%r358, %r357, %r356;
	xor.b32  	%r359, %r358, %r355;
	xor.b32  	%r360, %r359, %r353;
	shr.u32 	%r361, %r435, 2;
	xor.b32  	%r362, %r361, %r435;
	shl.b32 	%r363, %r360, 4;
	shl.b32 	%r364, %r362, 1;
	xor.b32  	%r365, %r364, %r363;
	xor.b32  	%r366, %r365, %r362;
	xor.b32  	%r367, %r366, %r360;
	shr.u32 	%r368, %r434, 2;
	xor.b32  	%r369, %r368, %r434;
	shl.b32 	%r370, %r367, 4;
	shl.b32 	%r371, %r369, 1;
	xor.b32  	%r372, %r371, %r370;
	xor.b32  	%r373, %r372, %r369;
	xor.b32  	%r437, %r373, %r367;
	shr.u32 	%r374, %r433, 2;
	xor.b32  	%r375, %r374, %r433;
	shl.b32 	%r376, %r437, 4;
	shl.b32 	%r377, %r375, 1;
	xor.b32  	%r378, %r377, %r376;
	xor.b32  	%r379, %r378, %r375;
	xor.b32  	%r436, %r379, %r437;
	shr.u32 	%r380, %r353, 2;
	xor.b32  	%r381, %r380, %r353;
	shl.b32 	%r382, %r436, 4;
	shl.b32 	%r383, %r381, 1;
	xor.b32  	%r384, %r383, %r382;
	xor.b32  	%r385, %r384, %r381;
	xor.b32  	%r435, %r385, %r436;
	shr.u32 	%r386, %r360, 2;
	xor.b32  	%r387, %r386, %r360;
	shl.b32 	%r388, %r435, 4;
	shl.b32 	%r389, %r387, 1;
	xor.b32  	%r390, %r389, %r388;
	xor.b32  	%r391, %r390, %r387;
	xor.b32  	%r434, %r391, %r435;
	shr.u32 	%r392, %r367, 2;
	xor.b32  	%r393, %r392, %r367;
	shl.b32 	%r394, %r434, 4;
	shl.b32 	%r395, %r393, 1;
	xor.b32  	%r396, %r395, %r394;
	xor.b32  	%r397, %r396, %r393;
	xor.b32  	%r433, %r397, %r434;
	add.s32 	%r398, %r523, %r433;
	add.s32 	%r399, %r353, %r523;
	add.s32 	%r400, %r523, %r360;
	add.s32 	%r401, %r400, 362437;
	cvt.u64.u32 	%rd18, %r399;
	mul.wide.u32 	%rd19, %r401, 2097152;
	xor.b64  	%rd20, %rd19, %rd18;
	cvt.rn.f64.u64 	%fd1, %rd20;
	fma.rn.f64 	%fd2, %fd1, 0d3CA0000000000000, 0d3C90000000000000;
	add.s32 	%r402, %r523, %r367;
	add.s32 	%r403, %r402, 724874;
	add.s32 	%r404, %r523, %r437;
	add.s32 	%r405, %r404, 1087311;
	cvt.u64.u32 	%rd21, %r403;
	mul.wide.u32 	%rd22, %r405, 2097152;
	xor.b64  	%rd23, %rd22, %rd21;
	cvt.rn.f64.u64 	%fd3, %rd23;
	fma.rn.f64 	%fd4, %fd3, 0d3CA0000000000000, 0d3C90000000000000;
	mul.f64 	%fd5, %fd4, %fd4;
	fma.rn.f64 	%fd6, %fd2, %fd2, %fd5;
	sqrt.rn.f64 	%fd7, %fd6;
	setp.le.f64 	%p25, %fd7, 0d3FF0000000000000;
	add.f32 	%f4, %f7, 0f3F800000;
	selp.f32 	%f5, %f4, %f7, %p25;
	add.s32 	%r406, %r523, %r436;
	add.s32 	%r407, %r406, 1449748;
	add.s32 	%r408, %r523, %r435;
	add.s32 	%r409, %r408, 1812185;
	cvt.u64.u32 	%rd24, %r407;
	mul.wide.u32 	%rd25, %r409, 2097152;
	xor.b64  	%rd26, %rd25, %rd24;
	cvt.rn.f64.u64 	%fd8, %rd26;
	fma.rn.f64 	%fd9, %fd8, 0d3CA0000000000000, 0d3C90000000000000;
	add.s32 	%r410, %r523, %r434;
	add.s32 	%r411, %r410, 2174622;
	add.s32 	%r412, %r398, 2537059;
	cvt.u64.u32 	%rd27, %r411;
	mul.wide.u32 	%rd28, %r412, 2097152;
	xor.b64  	%rd29, %rd28, %rd27;
	cvt.rn.f64.u64 	%fd10, %rd29;
	fma.rn.f64 	%fd11, %fd10, 0d3CA0000000000000, 0d3C90000000000000;
	mul.f64 	%fd12, %fd11, %fd11;
	fma.rn.f64 	%fd13, %fd9, %fd9, %fd12;
	sqrt.rn.f64 	%fd14, %fd13;
	setp.le.f64 	%p26, %fd14, 0d3FF0000000000000;
	add.f32 	%f6, %f5, 0f3F800000;
	selp.f32 	%f7, %f6, %f5, %p26;
	add.s32 	%r529, %r529, 2;
	add.s32 	%r523, %r523, 2899496;
	setp.ne.s32 	%p27, %r529, 7812500;
	@%p27 bra 	$L__BB0_43;
	add.s32 	%r413, %r3, 327490448;
	st.global.v2.u32 	[%rd2+8], {%r436, %r435};
	st.global.v2.u32 	[%rd2+16], {%r434, %r433};
	st.global.v2.u32 	[%rd2], {%r413, %r437};
	cvta.to.global.u64 	%rd30, %rd8;
	shl.b64 	%rd31, %rd1, 2;
	add.s64 	%rd32, %rd30, %rd31;
	st.global.f32 	[%rd32], %f7;
	ret;

}


// ===== COMPILED SASS (sm_100) =====

	.target	sm_100

	.elftype	@"ET_EXEC"


//--------------------- .note.nv.tkinfo           --------------------------
	.section	.note.nv.tkinfo,"",@"SHT_NOTE"
	.sectionflags	@"SHF_NOTE_NV_TKINFO"
	.tkinfo
        /*0018*/ 	.word	0x00000002
        /*0030*/ 	.string	""
        /*0030*/ 	.string	"ptxas"
        /*0030*/ 	.string	"Cuda compilation tools, release 13.0, V13.0.88"
        /*0030*/ 	.string	"Build cuda_13.0.r13.0/compiler.36424714_0"
        /*0030*/ 	.string	"-arch sm_100 -m 64 "



//--------------------- .note.nv.cuinfo           --------------------------
	.section	.note.nv.cuinfo,"",@"SHT_NOTE"
	.sectionflags	@"SHF_NOTE_NV_CUINFO"
        /*0018*/ 	.short	0x0002
        /*001a*/ 	.short	0x0064
        /*001c*/ 	.short	0x0082
	.zero		2


//--------------------- .nv.info                  --------------------------
	.section	.nv.info,"",@"SHT_CUDA_INFO"
	.align	4


	//----- nvinfo : EIATTR_REGCOUNT
	.align		4
        /*0000*/ 	.byte	0x04, 0x2f
        /*0002*/ 	.short	(.L_10 - .L_9)
	.align		4
.L_9:
        /*0004*/ 	.word	index@(_Z10gpu_randomPfP17curandStateXORWOW)
        /*0008*/ 	.word	0x0000001f


	//----- nvinfo : EIATTR_FRAME_SIZE
	.align		4
.L_10:
        /*000c*/ 	.byte	0x04, 0x11
        /*000e*/ 	.short	(.L_12 - .L_11)
	.align		4
.L_11:
        /*0010*/ 	.word	index@($__internal_0_$__cuda_sm20_dsqrt_rn_f64_mediumpath_v1)
        /*0014*/ 	.word	0x00000000


	//----- nvinfo : EIATTR_FRAME_SIZE
	.align		4
.L_12:
        /*0018*/ 	.byte	0x04, 0x11
        /*001a*/ 	.short	(.L_14 - .L_13)
	.align		4
.L_13:
        /*001c*/ 	.word	index@(_Z10gpu_randomPfP17curandStateXORWOW)
        /*0020*/ 	.word	0x00000000


	//----- nvinfo : EIATTR_MIN_STACK_SIZE
	.align		4
.L_14:
        /*0024*/ 	.byte	0x04, 0x12
        /*0026*/ 	.short	(.L_16 - .L_15)
	.align		4
.L_15:
        /*0028*/ 	.word	index@(_Z10gpu_randomPfP17curandStateXORWOW)
        /*002c*/ 	.word	0x00000000
.L_16:


//--------------------- .nv.compat                --------------------------
	.section	.nv.compat,"",@"SHT_CUDA_COMPAT_INFO"
	.align	4
        /*0000*/ 	.byte	0x02, 0x09, 0x00, 0x00, 0x02, 0x02, 0x01, 0x00, 0x02, 0x05, 0x05, 0x00, 0x03, 0x07, 0x01, 0x01
        /*0010*/ 	.byte	0x02, 0x03, 0x00, 0x00, 0x02, 0x06, 0x01, 0x00, 0x04, 0x0b, 0x08, 0x00, 0x01, 0x00, 0x00, 0x00
        /*0020*/ 	.byte	0x00, 0x00, 0x00, 0x00


//--------------------- .nv.info._Z10gpu_randomPfP17curandStateXORWOW --------------------------
	.section	.nv.info._Z10gpu_randomPfP17curandStateXORWOW,"",@"SHT_CUDA_INFO"
	.sectionflags	@""
	.align	4


	//----- nvinfo : EIATTR_CUDA_API_VERSION
	.align		4
        /*0000*/ 	.byte	0x04, 0x37
        /*0002*/ 	.short	(.L_18 - .L_17)
.L_17:
        /*0004*/ 	.word	0x00000082


	//----- nvinfo : EIATTR_KPARAM_INFO
	.align		4
.L_18:
        /*0008*/ 	.byte	0x04, 0x17
        /*000a*/ 	.short	(.L_20 - .L_19)
.L_19:
        /*000c*/ 	.word	0x00000000
        /*0010*/ 	.short	0x0001
        /*0012*/ 	.short	0x0008
        /*0014*/ 	.byte	0x00, 0xf5, 0x21, 0x00


	//----- nvinfo : EIATTR_KPARAM_INFO
	.align		4
.L_20:
        /*0018*/ 	.byte	0x04, 0x17
        /*001a*/ 	.short	(.L_22 - .L_21)
.L_21:
        /*001c*/ 	.word	0x00000000
        /*0020*/ 	.short	0x0000
        /*0022*/ 	.short	0x0000
        /*0024*/ 	.byte	0x00, 0xf5, 0x21, 0x00


	//----- nvinfo : EIATTR_SPARSE_MMA_MASK
	.align		4
.L_22:
        /*0028*/ 	.byte	0x03, 0x50
        /*002a*/ 	.short	0x0000


	//----- nvinfo : EIATTR_MAXREG_COUNT
	.align		4
        /*002c*/ 	.byte	0x03, 0x1b
        /*002e*/ 	.short	0x00ff


	//----- nvinfo : EIATTR_MERCURY_ISA_VERSION
	.align		4
        /*0030*/ 	.byte	0x03, 0x5f
        /*0032*/ 	.short	0x0101


	//----- nvinfo : EIATTR_VRC_CTA_INIT_COUNT
	.align		4
        /*0034*/ 	.byte	0x02, 0x4a
	.zero		1
	.zero		1


	//----- nvinfo : EIATTR_EXIT_INSTR_OFFSETS
	.align		4
        /*0038*/ 	.byte	0x04, 0x1c
        /*003a*/ 	.short	(.L_24 - .L_23)


	//   ....[0]....
.L_23:
        /*003c*/ 	.word	0x00001940


	//----- nvinfo : EIATTR_CRS_STACK_SIZE
	.align		4
.L_24:
        /*0040*/ 	.byte	0x04, 0x1e
        /*0042*/ 	.short	(.L_26 - .L_25)
.L_25:
        /*0044*/ 	.word	0x00000000


	//----- nvinfo : EIATTR_CBANK_PARAM_SIZE
	.align		4
.L_26:
        /*0048*/ 	.byte	0x03, 0x19
        /*004a*/ 	.short	0x0010


	//----- nvinfo : EIATTR_PARAM_CBANK
	.align		4
        /*004c*/ 	.byte	0x04, 0x0a
        /*004e*/ 	.short	(.L_28 - .L_27)
	.align		4
.L_27:
        /*0050*/ 	.word	index@(.nv.constant0._Z10gpu_randomPfP17curandStateXORWOW)
        /*0054*/ 	.short	0x0380
        /*0056*/ 	.short	0x0010


	//----- nvinfo : EIATTR_SW_WAR
	.align		4
.L_28:
        /*0058*/ 	.byte	0x04, 0x36
        /*005a*/ 	.short	(.L_30 - .L_29)
.L_29:
        /*005c*/ 	.word	0x00000008
.L_30:


//--------------------- .nv.callgraph             --------------------------
	.section	.nv.callgraph,"",@"SHT_CUDA_CALLGRAPH"
	.align	4
	.sectionentsize	8
	.align		4
        /*0000*/ 	.word	0x00000000
	.align		4
        /*0004*/ 	.word	0xffffffff
	.align		4
        /*0008*/ 	.word	0x00000000
	.align		4
        /*000c*/ 	.word	0xfffffffe
	.align		4
        /*0010*/ 	.word	0x00000000
	.align		4
        /*0014*/ 	.word	0xfffffffd
	.align		4
        /*0018*/ 	.word	0x00000000
	.align		4
        /*001c*/ 	.word	0xfffffffc


//--------------------- .nv.constant4             --------------------------
	.section	.nv.constant4,"a",@progbits
	.align	8
	.align		8
.nv.constant4:
        /*0000*/ 	.dword	precalc_xorwow_matrix
	.align		8
        /*0008*/ 	.dword	precalc_xorwow_offset_matrix
	.align		8
        /*0010*/ 	.dword	mrg32k3aM1
	.align		8
        /*0018*/ 	.dword	mrg32k3aM2
	.align		8
        /*0020*/ 	.dword	mrg32k3aM1SubSeq
	.align		8
        /*0028*/ 	.dword	mrg32k3aM2SubSeq
	.align		8
        /*0030*/ 	.dword	mrg32k3aM1Seq
	.align		8
        /*0038*/ 	.dword	mrg32k3aM2Seq


//--------------------- .nv.constant3             --------------------------
	.section	.nv.constant3,"a",@progbits
	.align	8
.nv.constant3:
	.type		__cr_lgamma_table,@object
	.size		__cr_lgamma_table,(.L_8 - __cr_lgamma_table)
__cr_lgamma_table:
        /*0000*/ 	.byte	0x00, 0x00, 0x00, 0x00, 0x00, 0x00, 0x00, 0x00, 0x00, 0x00, 0x00, 0x00, 0x00, 0x00, 0x00, 0x00
        /*0010*/ 	.byte	0xef, 0x39, 0xfa, 0xfe, 0x42, 0x2e, 0xe6, 0x3f, 0x02, 0x20, 0x2a, 0xfa, 0x0b, 0xab, 0xfc, 0x3f
        /*0020*/ 	.byte	0xf9, 0x2c, 0x92, 0x7c, 0xa7, 0x6c, 0x09, 0x40, 0xc9, 0x79, 0x44, 0x3c, 0x64, 0x26, 0x13, 0x40
        /*0030*/ 	.byte	0xca, 0x01, 0xcf, 0x3a, 0x27, 0x51, 0x1a, 0x40, 0x30, 0xcc, 0x2d, 0xf3, 0xe1, 0x0c, 0x21, 0x40
        /*0040*/ 	.byte	0x0d, 0xb7, 0xfc, 0x82, 0x8e, 0x35, 0x25, 0x40
.L_8:


//--------------------- .text._Z10gpu_randomPfP17curandStateXORWOW --------------------------
	.section	.text._Z10gpu_randomPfP17curandStateXORWOW,"ax",@progbits
	.align	128
        .global         _Z10gpu_randomPfP17curandStateXORWOW
        .type           _Z10gpu_randomPfP17curandStateXORWOW,@function
        .size           _Z10gpu_randomPfP17curandStateXORWOW,(.L_x_18 - _Z10gpu_randomPfP17curandStateXORWOW)
        .other          _Z10gpu_randomPfP17curandStateXORWOW,@"STO_CUDA_ENTRY STV_DEFAULT"
_Z10gpu_randomPfP17curandStateXORWOW:
.text._Z10gpu_randomPfP17curandStateXORWOW:
[----:B------:R-:W-:Y:S01]  /*0000*/  LDC R1, c[0x0][0x37c] ;  /* 0x0000df00ff017b82 */ /* 0x000fe20000000800 */
[----:B------:R-:W0:Y:S07]  /*0010*/  S2R R5, SR_TID.X ;  /* 0x0000000000057919 */ /* 0x000e2e0000002100 */
[----:B------:R-:W0:Y:S01]  /*0020*/  S2UR UR4, SR_CTAID.X ;  /* 0x00000000000479c3 */ /* 0x000e220000002500 */
[----:B------:R-:W1:Y:S01]  /*0030*/  LDCU.64 UR6, c[0x0][0x358] ;  /* 0x00006b00ff0677ac */ /* 0x000e620008000a00 */
[----:B------:R-:W-:Y:S06]  /*0040*/  BSSY.RECONVERGENT B0, `(.L_x_0) ;  /* 0x00000ec000007945 */ /* 0x000fec0003800200 */
[----:B------:R-:W0:Y:S08]  /*0050*/  LDC R0, c[0x0][0x360] ;  /* 0x0000d800ff007b82 */ /* 0x000e300000000800 */
[----:B------:R-:W2:Y:S01]  /*0060*/  LDC.64 R2, c[0x0][0x388] ;  /* 0x0000e200ff027b82 */ /* 0x000ea20000000a00 */
[----:B0-----:R-:W-:-:S02]  /*0070*/  IMAD R0, R0, UR4, R5 ;  /* 0x0000000400007c24 */ /* 0x001fc4000f8e0205 */
[----:B------:R-:W-:-:S03]  /*0080*/  IMAD.MOV.U32 R5, RZ, RZ, -0x266e14b1 ;  /* 0xd991eb4fff057424 */ /* 0x000fc600078e00ff */
[C---:B------:R-:W-:Y:S02]  /*0090*/  LOP3.LUT R4, R0.reuse, 0xaad26b49, RZ, 0x3c, !PT ;  /* 0xaad26b4900047812 */ /* 0x040fe400078e3cff */
[C---:B------:R-:W-:Y:S01]  /*00a0*/  ISETP.GT.AND P0, PT, R0.reuse, -0x1, PT ;  /* 0xffffffff0000780c */ /* 0x040fe20003f04270 */
[----:B--2---:R-:W-:-:S03]  /*00b0*/  IMAD.WIDE R2, R0, 0x30, R2 ;  /* 0x0000003000027825 */ /* 0x004fc600078e0202 */
[----:B------:R-:W-:Y:S01]  /*00c0*/  SEL R5, R5, 0x8bf16996, P0 ;  /* 0x8bf1699605057807 */ /* 0x000fe20000000000 */
[----:B------:R-:W-:Y:S01]  /*00d0*/  IMAD R4, R4, 0x4182bed5, RZ ;  /* 0x4182bed504047824 */ /* 0x000fe200078e02ff */
[----:B------:R-:W-:Y:S02]  /*00e0*/  ISETP.NE.AND P0, PT, R0, RZ, PT ;  /* 0x000000ff0000720c */ /* 0x000fe40003f05270 */
[C---:B------:R-:W-:Y:S01]  /*00f0*/  LOP3.LUT R12, R5.reuse, 0x5491333, RZ, 0x3c, !PT ;  /* 0x05491333050c7812 */ /* 0x040fe200078e3cff */
[C---:B------:R-:W-:Y:S01]  /*0100*/  IMAD.IADD R6, R4.reuse, 0x1, R5 ;  /* 0x0000000104067824 */ /* 0x040fe200078e0205 */
[C---:B------:R-:W-:Y:S01]  /*0110*/  LOP3.LUT R14, R4.reuse, 0x159a55e5, RZ, 0x3c, !PT ;  /* 0x159a55e5040e7812 */ /* 0x040fe200078e3cff */
[----:B------:R-:W-:Y:S02]  /*0120*/  VIADD R15, R5, 0x1f123bb5 ;  /* 0x1f123bb5050f7836 */ /* 0x000fe40000000000 */
[C---:B------:R-:W-:Y:S02]  /*0130*/  VIADD R5, R4.reuse, 0x75bcd15 ;  /* 0x075bcd1504057836 */ /* 0x040fe40000000000 */
[----:B------:R-:W-:Y:S01]  /*0140*/  VIADD R13, R4, 0x583f19 ;  /* 0x00583f19040d7836 */ /* 0x000fe20000000000 */
[----:B-1----:R0:W-:Y:S01]  /*0150*/  STG.E.64 desc[UR6][R2.64+0x8], R14 ;  /* 0x0000080e02007986 */ /* 0x0021e2000c101b06 */
[----:B------:R-:W-:Y:S01]  /*0160*/  VIADD R4, R6, 0x64f0c9 ;  /* 0x0064f0c906047836 */ /* 0x000fe20000000000 */
[----:B------:R-:W-:-:S02]  /*0170*/  SHF.R.S32.HI R6, RZ, 0x1f, R0 ;  /* 0x0000001fff067819 */ /* 0x000fc40000011400 */
[----:B------:R0:W-:Y:S04]  /*0180*/  STG.E.64 desc[UR6][R2.64+0x10], R12 ;  /* 0x0000100c02007986 */ /* 0x0001e8000c101b06 */
[----:B------:R0:W-:Y:S01]  /*0190*/  STG.E.64 desc[UR6][R2.64], R4 ;  /* 0x0000000402007986 */ /* 0x0001e2000c101b06 */
[----:B------:R-:W-:Y:S05]  /*01a0*/  @!P0 BRA `(.L_x_1) ;  /* 0x0000000c00548947 */ /* 0x000fea0003800000 */
[----:B0-----:R-:W-:Y:S02]  /*01b0*/  IMAD.MOV.U32 R4, RZ, RZ, R6 ;  /* 0x000000ffff047224 */ /* 0x001fe400078e0006 */
[----:B------:R-:W-:Y:S02]  /*01c0*/  IMAD.MOV.U32 R8, RZ, RZ, RZ ;  /* 0x000000ffff087224 */ /* 0x000fe400078e00ff */
[----:B------:R-:W-:-:S07]  /*01d0*/  IMAD.MOV.U32 R9, RZ, RZ, R0 ;  /* 0x000000ffff097224 */ /* 0x000fce00078e0000 */
.L_x_7:
[----:B------:R-:W-:Y:S01]  /*01e0*/  LOP3.LUT R2, R9, 0x3, RZ, 0xc0, !PT ;  /* 0x0000000309027812 */ /* 0x000fe200078ec0ff */
[----:B------:R-:W-:Y:S03]  /*01f0*/  BSSY.RECONVERGENT B1, `(.L_x_2) ;  /* 0x00000ca000017945 */ /* 0x000fe60003800200 */
[----:B------:R-:W-:-:S04]  /*0200*/  ISETP.NE.U32.AND P0, PT, R2, RZ, PT ;  /* 0x000000ff0200720c */ /* 0x000fc80003f05070 */
[----:B------:R-:W-:-:S13]  /*0210*/  ISETP.NE.AND.EX P0, PT, RZ, RZ, PT, P0 ;  /* 0x000000ffff00720c */ /* 0x000fda0003f05300 */
[----:B0-----:R-:W-:Y:S05]  /*0220*/  @!P0 BRA `(.L_x_3) ;  /* 0x0000000c00188947 */ /* 0x001fea0003800000 */
[----:B------:R-:W0:Y:S01]  /*0230*/  LDC.64 R2, c[0x4][RZ] ;  /* 0x01000000ff027b82 */ /* 0x000e220000000a00 */
[----:B------:R-:W-:Y:S02]  /*0240*/  IMAD.MOV.U32 R10, RZ, RZ, RZ ;  /* 0x000000ffff0a7224 */ /* 0x000fe400078e00ff */
[----:B0-----:R-:W-:-:S07]  /*0250*/  IMAD.WIDE.U32 R2, R8, 0xc80, R2 ;  /* 0x00000c8008027825 */ /* 0x001fce00078e0002 */
.L_x_6:
[----:B------:R-:W-:Y:S01]  /*0260*/  IMAD.MOV.U32 R11, RZ, RZ, RZ ;  /* 0x000000ffff0b7224 */ /* 0x000fe200078e00ff */
[----:B0-----:R-:W-:Y:S02]  /*0270*/  CS2R R12, SRZ ;  /* 0x00000000000c7805 */ /* 0x001fe4000001ff00 */
[----:B------:R-:W-:Y:S01]  /*0280*/  CS2R R14, SRZ ;  /* 0x00000000000e7805 */ /* 0x000fe2000001ff00 */
[----:B------:R-:W-:-:S07]  /*0290*/  IMAD.MOV.U32 R5, RZ, RZ, RZ ;  /* 0x000000ffff057224 */ /* 0x000fce00078e00ff */
.L_x_5:
[----:B------:R-:W0:Y:S02]  /*02a0*/  LDC.64 R6, c[0x0][0x388] ;  /* 0x0000e200ff067b82 */ /* 0x000e240000000a00 */
[----:B0-----:R-:W-:-:S04]  /*02b0*/  IMAD.WIDE R6, R0, 0x30, R6 ;  /* 0x0000003000067825 */ /* 0x001fc800078e0206 */
[----:B------:R-:W-:-:S05]  /*02c0*/  IMAD.WIDE.U32 R6, R11, 0x4, R6 ;  /* 0x000000040b067825 */ /* 0x000fca00078e0006 */
[----:B------:R0:W5:Y:S01]  /*02d0*/  LDG.E R16, desc[UR6][R6.64+0x4] ;  /* 0x0000040606107981 */ /* 0x000162000c1e1900 */
[----:B------:R-:W-:-:S07]  /*02e0*/  IMAD.MOV.U32 R17, RZ, RZ, RZ ;  /* 0x000000ffff117224 */ /* 0x000fce00078e00ff */
.L_x_4:
[----:B-----5:R-:W-:Y:S01]  /*02f0*/  SHF.R.U32.HI R23, RZ, R17, R16 ;  /* 0x00000011ff177219 */ /* 0x020fe20000011610 */
[----:B0-----:R-:W-:-:S03]  /*0300*/  IMAD.SHL.U32 R6, R11, 0x20, RZ ;  /* 0x000000200b067824 */ /* 0x001fc600078e00ff */
[----:B------:R-:W-:Y:S01]  /*0310*/  LOP3.LUT R7, R23, 0x1, RZ, 0xc0, !PT ;  /* 0x0000000117077812 */ /* 0x000fe200078ec0ff */
[----:B------:R-:W-:-:S03]  /*0320*/  IMAD.IADD R6, R6, 0x1, R17 ;  /* 0x0000000106067824 */ /* 0x000fc600078e0211 */
[----:B------:R-:W-:Y:S01]  /*0330*/  ISETP.NE.U32.AND P0, PT, R7, 0x1, PT ;  /* 0x000000010700780c */ /* 0x000fe20003f05070 */
[----:B------:R-:W-:-:S03]  /*0340*/  IMAD R7, R6, 0x5, RZ ;  /* 0x0000000506077824 */ /* 0x000fc600078e02ff */
[----:B------:R-:W-:Y:S01]  /*0350*/  R2P PR, R23, 0x7e ;  /* 0x0000007e17007804 */ /* 0x000fe20000000000 */
[----:B------:R-:W-:-:S08]  /*0360*/  IMAD.WIDE.U32 R6, R7, 0x4, R2 ;  /* 0x0000000407067825 */ /* 0x000fd000078e0002 */
[----:B------:R-:W2:Y:S04]  /*0370*/  @!P0 LDG.E R20, desc[UR6][R6.64+0x10] ;  /* 0x0000100606148981 */ /* 0x000ea8000c1e1900 */
[----:B------:R-:W3:Y:S04]  /*0380*/  @P1 LDG.E R22, desc[UR6][R6.64+0x24] ;  /* 0x0000240606161981 */ /* 0x000ee8000c1e1900 */
[----:B------:R-:W4:Y:S04]  /*0390*/  @P2 LDG.E R24, desc[UR6][R6.64+0x38] ;  /* 0x0000380606182981 */ /* 0x000f28000c1e1900 */
[----:B------:R-:W4:Y:S04]  /*03a0*/  @P3 LDG.E R26, desc[UR6][R6.64+0x4c] ;  /* 0x00004c06061a3981 */ /* 0x000f28000c1e1900 */
[----:B------:R-:W4:Y:S04]  /*03b0*/  @P4 LDG.E R28, desc[UR6][R6.64+0x60] ;  /* 0x00006006061c4981 */ /* 0x000f28000c1e1900 */
[----:B------:R-:W4:Y:S04]  /*03c0*/  @!P0 LDG.E R18, desc[UR6][R6.64] ;  /* 0x0000000606128981 */ /* 0x000f28000c1e1900 */
[----:B------:R-:W4:Y:S04]  /*03d0*/  @!P0 LDG.E R19, desc[UR6][R6.64+0x4] ;  /* 0x0000040606138981 */ /* 0x000f28000c1e1900 */
[----:B------:R-:W4:Y:S04]  /*03e0*/  @P5 LDG.E R21, desc[UR6][R6.64+0x74] ;  /* 0x0000740606155981 */ /* 0x000f28000c1e1900 */
[----:B------:R-:W4:Y:S04]  /*03f0*/  @P1 LDG.E R25, desc[UR6][R6.64+0x20] ;  /* 0x0000200606191981 */ /* 0x000f28000c1e1900 */
[----:B------:R-:W4:Y:S01]  /*0400*/  @P3 LDG.E R27, desc[UR6][R6.64+0x48] ;  /* 0x00004806061b3981 */ /* 0x000f22000c1e1900 */
[----:B--2---:R-:W-:-:S03]  /*0410*/  @!P0 LOP3.LUT R13, R13, R20, RZ, 0x3c, !PT ;  /* 0x000000140d0d8212 */ /* 0x004fc600078e3cff */
[----:B------:R-:W2:Y:S01]  /*0420*/  @P1 LDG.E R20, desc[UR6][R6.64+0x14] ;  /* 0x0000140606141981 */ /* 0x000ea2000c1e1900 */
[----:B---3--:R-:W-:-:S03]  /*0430*/  @P1 LOP3.LUT R13, R13, R22, RZ, 0x3c, !PT ;  /* 0x000000160d0d1212 */ /* 0x008fc600078e3cff */
[----:B------:R-:W3:Y:S01]  /*0440*/  @P1 LDG.E R22, desc[UR6][R6.64+0x1c] ;  /* 0x00001c0606161981 */ /* 0x000ee2000c1e1900 */
[----:B----4-:R-:W-:-:S03]  /*0450*/  @P2 LOP3.LUT R13, R13, R24, RZ, 0x3c, !PT ;  /* 0x000000180d0d2212 */ /* 0x010fc600078e3cff */
[----:B------:R-:W4:Y:S01]  /*0460*/  @P2 LDG.E R24, desc[UR6][R6.64+0x28] ;  /* 0x0000280606182981 */ /* 0x000f22000c1e1900 */
[----:B------:R-:W-:-:S03]  /*0470*/  @P3 LOP3.LUT R13, R13, R26, RZ, 0x3c, !PT ;  /* 0x0000001a0d0d3212 */ /* 0x000fc600078e3cff */
[----:B------:R-:W3:Y:S01]  /*0480*/  @P6 LDG.E R26, desc[UR6][R6.64+0x88] ;  /* 0x00008806061a6981 */ /* 0x000ee2000c1e1900 */
[----:B------:R-:W-:Y:S02]  /*0490*/  @P4 LOP3.LUT R13, R13, R28, RZ, 0x3c, !PT ;  /* 0x0000001c0d0d4212 */ /* 0x000fe400078e3cff */
[----:B------:R-:W-:Y:S02]  /*04a0*/  @!P0 LOP3.LUT R5, R5, R18, RZ, 0x3c, !PT ;  /* 0x0000001205058212 */ /* 0x000fe400078e3cff */
[----:B------:R-:W3:Y:S01]  /*04b0*/  @!P0 LDG.E R18, desc[UR6][R6.64+0x8] ;  /* 0x0000080606128981 */ /* 0x000ee2000c1e1900 */
[----:B------:R-:W-:-:S03]  /*04c0*/  @!P0 LOP3.LUT R14, R14, R19, RZ, 0x3c, !PT ;  /* 0x000000130e0e8212 */ /* 0x000fc600078e3cff */
[----:B------:R-:W3:Y:S01]  /*04d0*/  @!P0 LDG.E R19, desc[UR6][R6.64+0xc] ;  /* 0x00000c0606138981 */ /* 0x000ee2000c1e1900 */
[----:B------:R-:W-:-:S03]  /*04e0*/  @P5 LOP3.LUT R13, R13, R21, RZ, 0x3c, !PT ;  /* 0x000000150d0d5212 */ /* 0x000fc600078e3cff */
[----:B------:R-:W3:Y:S01]  /*04f0*/  @P1 LDG.E R21, desc[UR6][R6.64+0x18] ;  /* 0x0000180606151981 */ /* 0x000ee2000c1e1900 */
[----:B--2---:R-:W-:-:S03]  /*0500*/  @P1 LOP3.LUT R5, R5, R20, RZ, 0x3c, !PT ;  /* 0x0000001405051212 */ /* 0x004fc600078e3cff */
[----:B------:R-:W2:Y:S01]  /*0510*/  @P3 LDG.E R20, desc[UR6][R6.64+0x3c] ;  /* 0x00003c0606143981 */ /* 0x000ea2000c1e1900 */
[----:B----4-:R-:W-:-:S03]  /*0520*/  @P2 LOP3.LUT R5, R5, R24, RZ, 0x3c, !PT ;  /* 0x0000001805052212 */ /* 0x010fc600078e3cff */
[----:B------:R-:W4:Y:S01]  /*0530*/  @P4 LDG.E R24, desc[UR6][R6.64+0x50] ;  /* 0x0000500606184981 */ /* 0x000f22000c1e1900 */
[----:B---3--:R-:W-:-:S03]  /*0540*/  @!P0 LOP3.LUT R15, R15, R18, RZ, 0x3c, !PT ;  /* 0x000000120f0f8212 */ /* 0x008fc600078e3cff */
[----:B------:R-:W3:Y:S01]  /*0550*/  @P2 LDG.E R18, desc[UR6][R6.64+0x30] ;  /* 0x0000300606122981 */ /* 0x000ee2000c1e1900 */
[----:B------:R-:W-:-:S03]  /*0560*/  @!P0 LOP3.LUT R12, R12, R19, RZ, 0x3c, !PT ;  /* 0x000000130c0c8212 */ /* 0x000fc600078e3cff */
[----:B------:R-:W3:Y:S01]  /*0570*/  @P2 LDG.E R19, desc[UR6][R6.64+0x2c] ;  /* 0x00002c0606132981 */ /* 0x000ee2000c1e1900 */
[----:B------:R-:W-:-:S03]  /*0580*/  @P1 LOP3.LUT R14, R14, R21, RZ, 0x3c, !PT ;  /* 0x000000150e0e1212 */ /* 0x000fc600078e3cff */
[----:B------:R-:W3:Y:S01]  /*0590*/  @P2 LDG.E R21, desc[UR6][R6.64+0x34] ;  /* 0x0000340606152981 */ /* 0x000ee2000c1e1900 */
[----:B------:R-:W-:Y:S02]  /*05a0*/  @P1 LOP3.LUT R15, R15, R22, RZ, 0x3c, !PT ;  /* 0x000000160f0f1212 */ /* 0x000fe400078e3cff */
[----:B------:R-:W-:Y:S01]  /*05b0*/  @P1 LOP3.LUT R12, R12, R25, RZ, 0x3c, !PT ;  /* 0x000000190c0c1212 */ /* 0x000fe200078e3cff */
[----:B------:R-:W3:Y:S04]  /*05c0*/  @P3 LDG.E R22, desc[UR6][R6.64+0x44] ;  /* 0x0000440606163981 */ /* 0x000ee8000c1e1900 */
[----:B------:R-:W3:Y:S01]  /*05d0*/  @P3 LDG.E R25, desc[UR6][R6.64+0x40] ;  /* 0x0000400606193981 */ /* 0x000ee2000c1e1900 */
[----:B--2---:R-:W-:-:S03]  /*05e0*/  @P3 LOP3.LUT R5, R5, R20, RZ, 0x3c, !PT ;  /* 0x0000001405053212 */ /* 0x004fc600078e3cff */
[----:B------:R-:W2:Y:S01]  /*05f0*/  @P5 LDG.E R20, desc[UR6][R6.64+0x64] ;  /* 0x0000640606145981 */ /* 0x000ea2000c1e1900 */
[----:B----4-:R-:W-:-:S03]  /*0600*/  @P4 LOP3.LUT R5, R5, R24, RZ, 0x3c, !PT ;  /* 0x0000001805054212 */ /* 0x010fc600078e3cff */
[----:B------:R-:W4:Y:S01]  /*0610*/  @P6 LDG.E R24, desc[UR6][R6.64+0x78] ;  /* 0x0000780606186981 */ /* 0x000f22000c1e1900 */
[----:B---3--:R-:W-:-:S03]  /*0620*/  @P2 LOP3.LUT R15, R15, R18, RZ, 0x3c, !PT ;  /* 0x000000120f0f2212 */ /* 0x008fc600078e3cff */
[----:B------:R-:W3:Y:S01]  /*0630*/  @P4 LDG.E R18, desc[UR6][R6.64+0x58] ;  /* 0x0000580606124981 */ /* 0x000ee2000c1e1900 */
[----:B------:R-:W-:-:S03]  /*0640*/  @P2 LOP3.LUT R14, R14, R19, RZ, 0x3c, !PT ;  /* 0x000000130e0e2212 */ /* 0x000fc600078e3cff */
[----:B------:R-:W3:Y:S01]  /*0650*/  @P4 LDG.E R19, desc[UR6][R6.64+0x54] ;  /* 0x0000540606134981 */ /* 0x000ee2000c1e1900 */
[----:B------:R-:W-:-:S03]  /*0660*/  @P2 LOP3.LUT R12, R12, R21, RZ, 0x3c, !PT ;  /* 0x000000150c0c2212 */ /* 0x000fc600078e3cff */
[----:B------:R-:W3:Y:S01]  /*0670*/  @P4 LDG.E R21, desc[UR6][R6.64+0x5c] ;  /* 0x00005c0606154981 */ /* 0x000ee2000c1e1900 */
[----:B------:R-:W-:Y:S02]  /*0680*/  @P3 LOP3.LUT R15, R15, R22, RZ, 0x3c, !PT ;  /* 0x000000160f0f3212 */ /* 0x000fe400078e3cff */
[----:B------:R-:W-:Y:S01]  /*0690*/  @P3 LOP3.LUT R12, R12, R27, RZ, 0x3c, !PT ;  /* 0x0000001b0c0c3212 */ /* 0x000fe200078e3cff */
[----:B------:R-:W3:Y:S01]  /*06a0*/  @P5 LDG.E R22, desc[UR6][R6.64+0x6c] ;  /* 0x00006c0606165981 */ /* 0x000ee2000c1e1900 */
[----:B------:R-:W-:-:S03]  /*06b0*/  @P3 LOP3.LUT R14, R14, R25, RZ, 0x3c, !PT ;  /* 0x000000190e0e3212 */ /* 0x000fc600078e3cff */
[----:B------:R-:W3:Y:S04]  /*06c0*/  @P5 LDG.E R25, desc[UR6][R6.64+0x68] ;  /* 0x0000680606195981 */ /* 0x000ee8000c1e1900 */
[----:B------:R-:W3:Y:S01]  /*06d0*/  @P5 LDG.E R27, desc[UR6][R6.64+0x70] ;  /* 0x00007006061b5981 */ /* 0x000ee2000c1e1900 */
[----:B------:R-:W-:Y:S02]  /*06e0*/  LOP3.LUT P0, RZ, R23, 0x80, RZ, 0xc0, !PT ;  /* 0x0000008017ff7812 */ /* 0x000fe4000780c0ff */
[----:B--2---:R-:W-:-:S11]  /*06f0*/  @P5 LOP3.LUT R5, R5, R20, RZ, 0x3c, !PT ;  /* 0x0000001405055212 */ /* 0x004fd600078e3cff */
        /* <DEDUP_REMOVED lines=15> */
[----:B------:R-:W-:Y:S02]  /*07f0*/  @P6 LOP3.LUT R13, R13, R26, RZ, 0x3c, !PT ;  /* 0x0000001a0d0d6212 */ /* 0x000fe400078e3cff */
[----:B--2---:R-:W-:Y:S02]  /*0800*/  @P0 LOP3.LUT R5, R5, R20, RZ, 0x3c, !PT ;  /* 0x0000001405050212 */ /* 0x004fe400078e3cff */
[----:B----4-:R-:W-:Y:S02]  /*0810*/  @P0 LOP3.LUT R13, R13, R24, RZ, 0x3c, !PT ;  /* 0x000000180d0d0212 */ /* 0x010fe400078e3cff */
[----:B---3--:R-:W-:Y:S02]  /*0820*/  @P6 LOP3.LUT R15, R15, R18, RZ, 0x3c, !PT ;  /* 0x000000120f0f6212 */ /* 0x008fe400078e3cff */
[----:B------:R-:W-:Y:S02]  /*0830*/  @P6 LOP3.LUT R14, R14, R19, RZ, 0x3c, !PT ;  /* 0x000000130e0e6212 */ /* 0x000fe400078e3cff */
[----:B------:R-:W-:-:S02]  /*0840*/  @P6 LOP3.LUT R12, R12, R21, RZ, 0x3c, !PT ;  /* 0x000000150c0c6212 */ /* 0x000fc400078e3cff */
[----:B------:R-:W-:Y:S02]  /*0850*/  @P0 LOP3.LUT R15, R15, R22, RZ, 0x3c, !PT ;  /* 0x000000160f0f0212 */ /* 0x000fe400078e3cff */
[----:B------:R-:W-:Y:S02]  /*0860*/  @P0 LOP3.LUT R14, R14, R25, RZ, 0x3c, !PT ;  /* 0x000000190e0e0212 */ /* 0x000fe400078e3cff */
[----:B------:R-:W-:Y:S02]  /*0870*/  @P0 LOP3.LUT R12, R12, R27, RZ, 0x3c, !PT ;  /* 0x0000001b0c0c0212 */ /* 0x000fe400078e3cff */
[----:B------:R-:W-:-:S13]  /*0880*/  R2P PR, R23.B1, 0x7f ;  /* 0x0000007f17007804 */ /* 0x000fda0000001000 */
[----:B------:R-:W2:Y:S04]  /*0890*/  @P0 LDG.E R18, desc[UR6][R6.64+0xa0] ;  /* 0x0000a00606120981 */ /* 0x000ea8000c1e1900 */
[----:B------:R-:W3:Y:S04]  /*08a0*/  @P0 LDG.E R20, desc[UR6][R6.64+0xa8] ;  /* 0x0000a80606140981 */ /* 0x000ee8000c1e1900 */
[----:B------:R-:W4:Y:S04]  /*08b0*/  @P1 LDG.E R22, desc[UR6][R6.64+0xbc] ;  /* 0x0000bc0606161981 */ /* 0x000f28000c1e1900 */
[----:B------:R-:W4:Y:S04]  /*08c0*/  @P1 LDG.E R24, desc[UR6][R6.64+0xc4] ;  /* 0x0000c40606181981 */ /* 0x000f28000c1e1900 */
[----:B------:R-:W4:Y:S04]  /*08d0*/  @P0 LDG.E R19, desc[UR6][R6.64+0xa4] ;  /* 0x0000a40606130981 */ /* 0x000f28000c1e1900 */
[----:B------:R-:W4:Y:S04]  /*08e0*/  @P0 LDG.E R21, desc[UR6][R6.64+0xac] ;  /* 0x0000ac0606150981 */ /* 0x000f28000c1e1900 */
[----:B------:R-:W4:Y:S04]  /*08f0*/  @P1 LDG.E R25, desc[UR6][R6.64+0xb8] ;  /* 0x0000b80606191981 */ /* 0x000f28000c1e1900 */
[----:B------:R-:W4:Y:S04]  /*0900*/  @P2 LDG.E R26, desc[UR6][R6.64+0xc8] ;  /* 0x0000c806061a2981 */ /* 0x000f28000c1e1900 */
[----:B------:R-:W4:Y:S04]  /*0910*/  @P1 LDG.E R27, desc[UR6][R6.64+0xc0] ;  /* 0x0000c006061b1981 */ /* 0x000f28000c1e1900 */
[----:B------:R-:W4:Y:S01]  /*0920*/  @P3 LDG.E R28, desc[UR6][R6.64+0xec] ;  /* 0x0000ec06061c3981 */ /* 0x000f22000c1e1900 */
[----:B--2---:R-:W-:-:S03]  /*0930*/  @P0 LOP3.LUT R5, R5, R18, RZ, 0x3c, !PT ;  /* 0x0000001205050212 */ /* 0x004fc600078e3cff */
[----:B------:R-:W2:Y:S01]  /*0940*/  @P0 LDG.E R18, desc[UR6][R6.64+0xb0] ;  /* 0x0000b00606120981 */ /* 0x000ea2000c1e1900 */
[----:B---3--:R-:W-:-:S03]  /*0950*/  @P0 LOP3.LUT R15, R15, R20, RZ, 0x3c, !PT ;  /* 0x000000140f0f0212 */ /* 0x008fc600078e3cff */
[----:B------:R-:W3:Y:S01]  /*0960*/  @P1 LDG.E R20, desc[UR6][R6.64+0xb4] ;  /* 0x0000b40606141981 */ /* 0x000ee2000c1e1900 */
[----:B----4-:R-:W-:-:S03]  /*0970*/  @P1 LOP3.LUT R15, R15, R22, RZ, 0x3c, !PT ;  /* 0x000000160f0f1212 */ /* 0x010fc600078e3cff */
[----:B------:R-:W4:Y:S01]  /*0980*/  @P2 LDG.E R22, desc[UR6][R6.64+0xd8] ;  /* 0x0000d80606162981 */ /* 0x000f22000c1e1900 */
[----:B------:R-:W-:-:S03]  /*0990*/  @P0 LOP3.LUT R14, R14, R19, RZ, 0x3c, !PT ;  /* 0x000000130e0e0212 */ /* 0x000fc600078e3cff */
[----:B------:R-:W4:Y:S01]  /*09a0*/  @P2 LDG.E R19, desc[UR6][R6.64+0xcc] ;  /* 0x0000cc0606132981 */ /* 0x000f22000c1e1900 */
[----:B------:R-:W-:-:S03]  /*09b0*/  @P0 LOP3.LUT R12, R12, R21, RZ, 0x3c, !PT ;  /* 0x000000150c0c0212 */ /* 0x000fc600078e3cff */
[----:B------:R-:W4:Y:S01]  /*09c0*/  @P2 LDG.E R21, desc[UR6][R6.64+0xd4] ;  /* 0x0000d40606152981 */ /* 0x000f22000c1e1900 */
[----:B------:R-:W-:-:S03]  /*09d0*/  @P1 LOP3.LUT R14, R14, R25, RZ, 0x3c, !PT ;  /* 0x000000190e0e1212 */ /* 0x000fc600078e3cff */
[----:B------:R-:W4:Y:S01]  /*09e0*/  @P3 LDG.E R25, desc[UR6][R6.64+0xe8] ;  /* 0x0000e80606193981 */ /* 0x000f22000c1e1900 */
[----:B--2---:R-:W-:-:S03]  /*09f0*/  @P0 LOP3.LUT R13, R13, R18, RZ, 0x3c, !PT ;  /* 0x000000120d0d0212 */ /* 0x004fc600078e3cff */
[----:B------:R-:W2:Y:S01]  /*0a00*/  @P4 LDG.E R18, desc[UR6][R6.64+0xf0] ;  /* 0x0000f00606124981 */ /* 0x000ea2000c1e1900 */
[----:B------:R-:W-:-:S03]  /*0a10*/  @P1 LOP3.LUT R13, R13, R24, RZ, 0x3c, !PT ;  /* 0x000000180d0d1212 */ /* 0x000fc600078e3cff */
[----:B------:R-:W2:Y:S01]  /*0a20*/  @P3 LDG.E R24, desc[UR6][R6.64+0xdc] ;  /* 0x0000dc0606183981 */ /* 0x000ea2000c1e1900 */
[----:B---3--:R-:W-:-:S03]  /*0a30*/  @P1 LOP3.LUT R5, R5, R20, RZ, 0x3c, !PT ;  /* 0x0000001405051212 */ /* 0x008fc600078e3cff */
[----:B------:R-:W3:Y:S01]  /*0a40*/  @P2 LDG.E R20, desc[UR6][R6.64+0xd0] ;  /* 0x0000d00606142981 */ /* 0x000ee2000c1e1900 */
[----:B------:R-:W-:Y:S02]  /*0a50*/  LOP3.LUT P0, RZ, R23, 0x8000, RZ, 0xc0, !PT ;  /* 0x0000800017ff7812 */ /* 0x000fe4000780c0ff */
[----:B------:R-:W-:Y:S01]  /*0a60*/  @P2 LOP3.LUT R5, R5, R26, RZ, 0x3c, !PT ;  /* 0x0000001a05052212 */ /* 0x000fe200078e3cff */
[----:B------:R-:W3:Y:S04]  /*0a70*/  @P3 LDG.E R23, desc[UR6][R6.64+0xe0] ;  /* 0x0000e00606173981 */ /* 0x000ee8000c1e1900 */
[----:B------:R-:W3:Y:S01]  /*0a80*/  @P3 LDG.E R26, desc[UR6][R6.64+0xe4] ;  /* 0x0000e406061a3981 */ /* 0x000ee2000c1e1900 */
[----:B------:R-:W-:Y:S02]  /*0a90*/  @P1 LOP3.LUT R12, R12, R27, RZ, 0x3c, !PT ;  /* 0x0000001b0c0c1212 */ /* 0x000fe400078e3cff */
[----:B----4-:R-:W-:-:S02]  /*0aa0*/  @P2 LOP3.LUT R13, R13, R22, RZ, 0x3c, !PT ;  /* 0x000000160d0d2212 */ /* 0x010fc400078e3cff */
[----:B------:R-:W4:Y:S01]  /*0ab0*/  @P4 LDG.E R22, desc[UR6][R6.64+0x100] ;  /* 0x0001000606164981 */ /* 0x000f22000c1e1900 */
[----:B------:R-:W-:Y:S02]  /*0ac0*/  @P2 LOP3.LUT R14, R14, R19, RZ, 0x3c, !PT ;  /* 0x000000130e0e2212 */ /* 0x000fe400078e3cff */
[----:B------:R-:W-:Y:S01]  /*0ad0*/  @P2 LOP3.LUT R12, R12, R21, RZ, 0x3c, !PT ;  /* 0x000000150c0c2212 */ /* 0x000fe200078e3cff */
[----:B------:R-:W4:Y:S04]  /*0ae0*/  @P4 LDG.E R19, desc[UR6][R6.64+0xf4] ;  /* 0x0000f40606134981 */ /* 0x000f28000c1e1900 */
[----:B------:R-:W4:Y:S01]  /*0af0*/  @P4 LDG.E R21, desc[UR6][R6.64+0xfc] ;  /* 0x0000fc0606154981 */ /* 0x000f22000c1e1900 */
[----:B------:R-:W-:-:S03]  /*0b00*/  @P3 LOP3.LUT R12, R12, R25, RZ, 0x3c, !PT ;  /* 0x000000190c0c3212 */ /* 0x000fc600078e3cff */
[----:B------:R-:W4:Y:S01]  /*0b10*/  @P5 LDG.E R25, desc[UR6][R6.64+0x110] ;  /* 0x0001100606195981 */ /* 0x000f22000c1e1900 */
[----:B--2---:R-:W-:-:S03]  /*0b20*/  @P3 LOP3.LUT R5, R5, R24, RZ, 0x3c, !PT ;  /* 0x0000001805053212 */ /* 0x004fc600078e3cff */
[----:B------:R-:W2:Y:S01]  /*0b30*/  @P5 LDG.E R24, desc[UR6][R6.64+0x104] ;  /* 0x0001040606185981 */ /* 0x000ea2000c1e1900 */
[----:B---3--:R-:W-:Y:S02]  /*0b40*/  @P2 LOP3.LUT R15, R15, R20, RZ, 0x3c, !PT ;  /* 0x000000140f0f2212 */ /* 0x008fe400078e3cff */
[----:B------:R-:W-:Y:S01]  /*0b50*/  @P4 LOP3.LUT R5, R5, R18, RZ, 0x3c, !PT ;  /* 0x0000001205054212 */ /* 0x000fe200078e3cff */
[----:B------:R-:W3:Y:S01]  /*0b60*/  @P4 LDG.E R20, desc[UR6][R6.64+0xf8] ;  /* 0x0000f80606144981 */ /* 0x000ee2000c1e1900 */
[----:B------:R-:W-:-:S03]  /*0b70*/  @P3 LOP3.LUT R14, R14, R23, RZ, 0x3c, !PT ;  /* 0x000000170e0e3212 */ /* 0x000fc600078e3cff */
[----:B------:R-:W3:Y:S01]  /*0b80*/  @P5 LDG.E R18, desc[UR6][R6.64+0x114] ;  /* 0x0001140606125981 */ /* 0x000ee2000c1e1900 */
[----:B------:R-:W-:-:S03]  /*0b90*/  @P3 LOP3.LUT R15, R15, R26, RZ, 0x3c, !PT ;  /* 0x0000001a0f0f3212 */ /* 0x000fc600078e3cff */
[----:B------:R-:W3:Y:S04]  /*0ba0*/  @P5 LDG.E R23, desc[UR6][R6.64+0x108] ;  /* 0x0001080606175981 */ /* 0x000ee8000c1e1900 */
[----:B------:R-:W3:Y:S01]  /*0bb0*/  @P5 LDG.E R26, desc[UR6][R6.64+0x10c] ;  /* 0x00010c06061a5981 */ /* 0x000ee2000c1e1900 */
[----:B------:R-:W-:Y:S02]  /*0bc0*/  @P3 LOP3.LUT R13, R13, R28, RZ, 0x3c, !PT ;  /* 0x0000001c0d0d3212 */ /* 0x000fe400078e3cff */
[----:B----4-:R-:W-:Y:S01]  /*0bd0*/  @P4 LOP3.LUT R14, R14, R19, RZ, 0x3c, !PT ;  /* 0x000000130e0e4212 */ /* 0x010fe200078e3cff */
[----:B------:R-:W4:Y:S01]  /*0be0*/  @P0 LDG.E R28, desc[UR6][R6.64+0x13c] ;  /* 0x00013c06061c0981 */ /* 0x000f22000c1e1900 */
[----:B------:R-:W-:Y:S02]  /*0bf0*/  @P4 LOP3.LUT R13, R13, R22, RZ, 0x3c, !PT ;  /* 0x000000160d0d4212 */ /* 0x000fe400078e3cff */
[----:B------:R-:W-:Y:S01]  /*0c00*/  @P4 LOP3.LUT R12, R12, R21, RZ, 0x3c, !PT ;  /* 0x000000150c0c4212 */ /* 0x000fe200078e3cff */
[----:B------:R-:W4:Y:S04]  /*0c10*/  @P6 LDG.E R19, desc[UR6][R6.64+0x11c] ;  /* 0x00011c0606136981 */ /* 0x000f28000c1e1900 */
[----:B------:R-:W4:Y:S01]  /*0c20*/  @P6 LDG.E R22, desc[UR6][R6.64+0x120] ;  /* 0x0001200606166981 */ /* 0x000f22000c1e1900 */
[----:B------:R-:W-:-:S03]  /*0c30*/  @P5 LOP3.LUT R12, R12, R25, RZ, 0x3c, !PT ;  /* 0x000000190c0c5212 */ /* 0x000fc600078e3cff */
[----:B------:R-:W4:Y:S04]  /*0c40*/  @P6 LDG.E R21, desc[UR6][R6.64+0x124] ;  /* 0x0001240606156981 */ /* 0x000f28000c1e1900 */
[----:B------:R-:W4:Y:S01]  /*0c50*/  @P0 LDG.E R25, desc[UR6][R6.64+0x138] ;  /* 0x0001380606190981 */ /* 0x000f22000c1e1900 */
[----:B--2---:R-:W-:-:S03]  /*0c60*/  @P5 LOP3.LUT R5, R5, R24, RZ, 0x3c, !PT ;  /* 0x0000001805055212 */ /* 0x004fc600078e3cff */
[----:B------:R-:W2:Y:S01]  /*0c70*/  @P0 LDG.E R24, desc[UR6][R6.64+0x12c] ;  /* 0x00012c0606180981 */ /* 0x000ea2000c1e1900 */
[----:B---3--:R-:W-:-:S03]  /*0c80*/  @P4 LOP3.LUT R15, R15, R20, RZ, 0x3c, !PT ;  /* 0x000000140f0f4212 */ /* 0x008fc600078e3cff */
[----:B------:R-:W3:Y:S01]  /*0c90*/  @P6 LDG.E R20, desc[UR6][R6.64+0x118] ;  /* 0x0001180606146981 */ /* 0x000ee2000c1e1900 */
[----:B------:R-:W-:-:S03]  /*0ca0*/  @P5 LOP3.LUT R13, R13, R18, RZ, 0x3c, !PT ;  /* 0x000000120d0d5212 */ /* 0x000fc600078e3cff */
[----:B------:R-:W2:Y:S01]  /*0cb0*/  @P6 LDG.E R18, desc[UR6][R6.64+0x128] ;  /* 0x0001280606126981 */ /* 0x000ea2000c1e1900 */
[----:B------:R-:W-:-:S03]  /*0cc0*/  @P5 LOP3.LUT R14, R14, R23, RZ, 0x3c, !PT ;  /* 0x000000170e0e5212 */ /* 0x000fc600078e3cff */
[----:B------:R-:W2:Y:S01]  /*0cd0*/  @P0 LDG.E R23, desc[UR6][R6.64+0x130] ;  /* 0x0001300606170981 */ /* 0x000ea2000c1e1900 */
[----:B------:R-:W-:-:S03]  /*0ce0*/  @P5 LOP3.LUT R15, R15, R26, RZ, 0x3c, !PT ;  /* 0x0000001a0f0f5212 */ /* 0x000fc600078e3cff */
[----:B------:R-:W2:Y:S01]  /*0cf0*/  @P0 LDG.E R26, desc[UR6][R6.64+0x134] ;  /* 0x00013406061a0981 */ /* 0x000ea2000c1e1900 */
[----:B------:R-:W-:-:S05]  /*0d00*/  VIADD R17, R17, 0x10 ;  /* 0x0000001011117836 */ /* 0x000fca0000000000 */
[----:B------:R-:W-:Y:S02]  /*0d10*/  ISETP.NE.AND P1, PT, R17, 0x20, PT ;  /* 0x000000201100780c */ /* 0x000fe40003f25270 */
[----:B----4-:R-:W-:Y:S02]  /*0d20*/  @P6 LOP3.LUT R14, R14, R19, RZ, 0x3c, !PT ;  /* 0x000000130e0e6212 */ /* 0x010fe400078e3cff */
[----:B------:R-:W-:Y:S02]  /*0d30*/  @P6 LOP3.LUT R15, R15, R22, RZ, 0x3c, !PT ;  /* 0x000000160f0f6212 */ /* 0x000fe400078e3cff */
[----:B------:R-:W-:-:S04]  /*0d40*/  @P6 LOP3.LUT R12, R12, R21, RZ, 0x3c, !PT ;  /* 0x000000150c0c6212 */ /* 0x000fc800078e3cff */
[----:B------:R-:W-:Y:S02]  /*0d50*/  @P0 LOP3.LUT R12, R12, R25, RZ, 0x3c, !PT ;  /* 0x000000190c0c0212 */ /* 0x000fe400078e3cff */
[----:B---3--:R-:W-:Y:S02]  /*0d60*/  @P6 LOP3.LUT R5, R5, R20, RZ, 0x3c, !PT ;  /* 0x0000001405056212 */ /* 0x008fe400078e3cff */
[----:B--2---:R-:W-:Y:S02]  /*0d70*/  @P6 LOP3.LUT R13, R13, R18, RZ, 0x3c, !PT ;  /* 0x000000120d0d6212 */ /* 0x004fe400078e3cff */
[----:B------:R-:W-:Y:S02]  /*0d80*/  @P0 LOP3.LUT R5, R5, R24, RZ, 0x3c, !PT ;  /* 0x0000001805050212 */ /* 0x000fe400078e3cff */
[----:B------:R-:W-:Y:S02]  /*0d90*/  @P0 LOP3.LUT R14, R14, R23, RZ, 0x3c, !PT ;  /* 0x000000170e0e0212 */ /* 0x000fe400078e3cff */
[----:B------:R-:W-:-:S02]  /*0da0*/  @P0 LOP3.LUT R13, R13, R28, RZ, 0x3c, !PT ;  /* 0x0000001c0d0d0212 */ /* 0x000fc400078e3cff */
[----:B------:R-:W-:Y:S01]  /*0db0*/  @P0 LOP3.LUT R15, R15, R26, RZ, 0x3c, !PT ;  /* 0x0000001a0f0f0212 */ /* 0x000fe200078e3cff */
[----:B------:R-:W-:Y:S06]  /*0dc0*/  @P1 BRA `(.L_x_4) ;  /* 0xfffffff400481947 */ /* 0x000fec000383ffff */
[----:B------:R-:W-:-:S05]  /*0dd0*/  VIADD R11, R11, 0x1 ;  /* 0x000000010b0b7836 */ /* 0x000fca0000000000 */
[----:B------:R-:W-:-:S13]  /*0de0*/  ISETP.NE.AND P0, PT, R11, 0x5, PT ;  /* 0x000000050b00780c */ /* 0x000fda0003f05270 */
[----:B------:R-:W-:Y:S05]  /*0df0*/  @P0 BRA `(.L_x_5) ;  /* 0xfffffff400280947 */ /* 0x000fea000383ffff */
[----:B------:R-:W0:Y:S01]  /*0e00*/  LDC.64 R6, c[0x0][0x388] ;  /* 0x0000e200ff067b82 */ /* 0x000e220000000a00 */
[----:B------:R-:W-:Y:S01]  /*0e10*/  VIADD R10, R10, 0x1 ;  /* 0x000000010a0a7836 */ /* 0x000fe20000000000 */
[----:B------:R-:W-:-:S04]  /*0e20*/  LOP3.LUT R11, R9, 0x3, RZ, 0xc0, !PT ;  /* 0x00000003090b7812 */ /* 0x000fc800078ec0ff */
[----:B------:R-:W-:Y:S01]  /*0e30*/  ISETP.GE.U32.AND P0, PT, R10, R11, PT ;  /* 0x0000000b0a00720c */ /* 0x000fe20003f06070 */
[----:B0-----:R-:W-:-:S05]  /*0e40*/  IMAD.WIDE R6, R0, 0x30, R6 ;  /* 0x0000003000067825 */ /* 0x001fca00078e0206 */
[----:B------:R0:W-:Y:S04]  /*0e50*/  STG.E desc[UR6][R6.64+0x4], R5 ;  /* 0x0000040506007986 */ /* 0x0001e8000c101906 */
[----:B------:R0:W-:Y:S04]  /*0e60*/  STG.E.64 desc[UR6][R6.64+0x8], R14 ;  /* 0x0000080e06007986 */ /* 0x0001e8000c101b06 */
[----:B------:R0:W-:Y:S01]  /*0e70*/  STG.E.64 desc[UR6][R6.64+0x10], R12 ;  /* 0x0000100c06007986 */ /* 0x0001e2000c101b06 */
[----:B------:R-:W-:Y:S05]  /*0e80*/  @!P0 BRA `(.L_x_6) ;  /* 0xfffffff000f48947 */ /* 0x000fea000383ffff */
.L_x_3:
[----:B------:R-:W-:Y:S05]  /*0e90*/  BSYNC.RECONVERGENT B1 ;  /* 0x0000000000017941 */ /* 0x000fea0003800200 */
.L_x_2:
[C---:B------:R-:W-:Y:S01]  /*0ea0*/  ISETP.GT.U32.AND P0, PT, R9.reuse, 0x3, PT ;  /* 0x000000030900780c */ /* 0x040fe20003f04070 */
[----:B------:R-:W-:Y:S01]  /*0eb0*/  VIADD R8, R8, 0x1 ;  /* 0x0000000108087836 */ /* 0x000fe20000000000 */
[--C-:B------:R-:W-:Y:S02]  /*0ec0*/  SHF.R.U64 R9, R9, 0x2, R4.reuse ;  /* 0x0000000209097819 */ /* 0x100fe40000001204 */
[----:B------:R-:W-:Y:S02]  /*0ed0*/  ISETP.GT.U32.AND.EX P0, PT, R4, RZ, PT, P0 ;  /* 0x000000ff0400720c */ /* 0x000fe40003f04100 */
[----:B------:R-:W-:-:S11]  /*0ee0*/  SHF.R.U32.HI R4, RZ, 0x2, R4 ;  /* 0x00000002ff047819 */ /* 0x000fd60000011604 */
[----:B------:R-:W-:Y:S05]  /*0ef0*/  @P0 BRA `(.L_x_7) ;  /* 0xfffffff000b80947 */ /* 0x000fea000383ffff */
.L_x_1:
[----:B------:R-:W-:Y:S05]  /*0f00*/  BSYNC.RECONVERGENT B0 ;  /* 0x0000000000007941 */ /* 0x000fea0003800200 */
.L_x_0:
[----:B------:R-:W1:Y:S01]  /*0f10*/  LDC.64 R10, c[0x0][0x388] ;  /* 0x0000e200ff0a7b82 */ /* 0x000e620000000a00 */
[----:B0-----:R-:W-:Y:S01]  /*0f20*/  IMAD.MOV.U32 R3, RZ, RZ, -0x266e14b1 ;  /* 0xd991eb4fff037424 */ /* 0x001fe200078e00ff */
[C---:B------:R-:W-:Y:S01]  /*0f30*/  LOP3.LUT R2, R0.reuse, 0xaad26b49, RZ, 0x3c, !PT ;  /* 0xaad26b4900027812 */ /* 0x040fe200078e3cff */
[----:B------:R-:W-:Y:S01]  /*0f40*/  IMAD.MOV.U32 R4, RZ, RZ, RZ ;  /* 0x000000ffff047224 */ /* 0x000fe200078e00ff */
[----:B------:R-:W-:Y:S01]  /*0f50*/  ISETP.GT.AND P0, PT, R0, -0x1, PT ;  /* 0xffffffff0000780c */ /* 0x000fe20003f04270 */
[----:B------:R-:W-:Y:S02]  /*0f60*/  UMOV UR4, URZ ;  /* 0x000000ff00047c82 */ /* 0x000fe40008000000 */
[----:B------:R-:W-:Y:S01]  /*0f70*/  IMAD R2, R2, 0x4182bed5, RZ ;  /* 0x4182bed502027824 */ /* 0x000fe200078e02ff */
[----:B------:R-:W-:-:S05]  /*0f80*/  SEL R3, R3, 0x8bf16996, P0 ;  /* 0x8bf1699603037807 */ /* 0x000fca0000000000 */
[----:B------:R-:W-:-:S04]  /*0f90*/  IMAD.IADD R3, R2, 0x1, R3 ;  /* 0x0000000102037824 */ /* 0x000fc800078e0203 */
[----:B------:R-:W-:Y:S02]  /*0fa0*/  VIADD R2, R3, 0x6a788e ;  /* 0x006a788e03027836 */ /* 0x000fe40000000000 */
[----:B-1----:R-:W-:-:S05]  /*0fb0*/  IMAD.WIDE R10, R0, 0x30, R10 ;  /* 0x00000030000a7825 */ /* 0x002fca00078e020a */
[----:B------:R0:W-:Y:S04]  /*0fc0*/  STG.E.64 desc[UR6][R10.64+0x18], RZ ;  /* 0x000018ff0a007986 */ /* 0x0001e8000c101b06 */
[----:B------:R0:W-:Y:S04]  /*0fd0*/  STG.E desc[UR6][R10.64+0x20], RZ ;  /* 0x000020ff0a007986 */ /* 0x0001e8000c101906 */
[----:B------:R0:W-:Y:S02]  /*0fe0*/  STG.E.64 desc[UR6][R10.64+0x28], RZ ;  /* 0x000028ff0a007986 */ /* 0x0001e4000c101b06 */
.L_x_12:
[----:B------:R-:W-:Y:S01]  /*0ff0*/  SHF.R.U32.HI R6, RZ, 0x2, R5 ;  /* 0x00000002ff067819 */ /* 0x000fe20000011605 */
[----:B------:R-:W-:Y:S01]  /*1000*/  IMAD.MOV.U32 R22, RZ, RZ, 0x0 ;  /* 0x00000000ff167424 */ /* 0x000fe200078e00ff */
[----:B------:R-:W-:Y:S01]  /*1010*/  SHF.R.U32.HI R9, RZ, 0x2, R14 ;  /* 0x00000002ff097819 */ /* 0x000fe2000001160e */
[----:B------:R-:W-:Y:S01]  /*1020*/  IMAD.MOV.U32 R23, RZ, RZ, 0x3ca00000 ;  /* 0x3ca00000ff177424 */ /* 0x000fe200078e00ff */
[----:B------:R-:W-:Y:S01]  /*1030*/  LOP3.LUT R6, R6, R5, RZ, 0x3c, !PT ;  /* 0x0000000506067212 */ /* 0x000fe200078e3cff */
[----:B------:R-:W-:Y:S01]  /*1040*/  IMAD.SHL.U32 R5, R13, 0x10, RZ ;  /* 0x000000100d057824 */ /* 0x000fe200078e00ff */
[----:B------:R-:W-:Y:S01]  /*1050*/  LOP3.LUT R9, R9, R14, RZ, 0x3c, !PT ;  /* 0x0000000e09097212 */ /* 0x000fe200078e3cff */
[----:B------:R-:W-:Y:S01]  /*1060*/  UIADD3 UR4, UPT, UPT, UR4, 0x2, URZ ;  /* 0x0000000204047890 */ /* 0x000fe2000fffe0ff */
[----:B------:R-:W-:Y:S01]  /*1070*/  SHF.R.U32.HI R8, RZ, 0x2, R15 ;  /* 0x00000002ff087819 */ /* 0x000fe2000001160f */
[----:B------:R-:W-:Y:S01]  /*1080*/  IMAD.SHL.U32 R7, R6, 0x2, RZ ;  /* 0x0000000206077824 */ /* 0x000fe200078e00ff */
[----:B------:R-:W-:Y:S01]  /*1090*/  BSSY.RECONVERGENT B0, `(.L_x_8) ;  /* 0x0000050000007945 */ /* 0x000fe20003800200 */
[----:B------:R-:W-:Y:S01]  /*10a0*/  UISETP.NE.AND UP0, UPT, UR4, 0x773594, UPT ;  /* 0x007735940400788c */ /* 0x000fe2000bf05270 */
[----:B------:R-:W-:-:S02]  /*10b0*/  LOP3.LUT R8, R8, R15, RZ, 0x3c, !PT ;  /* 0x0000000f08087212 */ /* 0x000fc400078e3cff */
[----:B------:R-:W-:Y:S01]  /*10c0*/  LOP3.LUT R6, R6, R7, R5, 0x96, !PT ;  /* 0x0000000706067212 */ /* 0x000fe200078e9605 */
[----:B------:R-:W-:Y:S01]  /*10d0*/  IMAD.SHL.U32 R5, R9, 0x2, RZ ;  /* 0x0000000209057824 */ /* 0x000fe200078e00ff */
[----:B------:R-:W-:Y:S02]  /*10e0*/  SHF.R.U32.HI R7, RZ, 0x2, R12 ;  /* 0x00000002ff077819 */ /* 0x000fe4000001160c */
[----:B------:R-:W-:Y:S02]  /*10f0*/  LOP3.LUT R19, R6, R13, RZ, 0x3c, !PT ;  /* 0x0000000d06137212 */ /* 0x000fe400078e3cff */
[----:B------:R-:W-:Y:S02]  /*1100*/  LOP3.LUT R7, R7, R12, RZ, 0x3c, !PT ;  /* 0x0000000c07077212 */ /* 0x000fe400078e3cff */
[----:B------:R-:W-:Y:S01]  /*1110*/  SHF.R.U32.HI R16, RZ, 0x2, R19 ;  /* 0x00000002ff107819 */ /* 0x000fe20000011613 */
[C---:B------:R-:W-:Y:S02]  /*1120*/  IMAD.SHL.U32 R6, R19.reuse, 0x10, RZ ;  /* 0x0000001013067824 */ /* 0x040fe400078e00ff */
[----:B------:R-:W-:Y:S01]  /*1130*/  IMAD.IADD R21, R19, 0x1, R2 ;  /* 0x0000000113157824 */ /* 0x000fe200078e0202 */
[----:B------:R-:W-:-:S02]  /*1140*/  LOP3.LUT R16, R16, R19, RZ, 0x3c, !PT ;  /* 0x0000001310107212 */ /* 0x000fc400078e3cff */
[----:B------:R-:W-:-:S03]  /*1150*/  LOP3.LUT R6, R9, R5, R6, 0x96, !PT ;  /* 0x0000000509067212 */ /* 0x000fc600078e9606 */
[----:B------:R-:W-:Y:S01]  /*1160*/  IMAD.SHL.U32 R18, R16, 0x2, RZ ;  /* 0x0000000210127824 */ /* 0x000fe200078e00ff */
[----:B------:R-:W-:Y:S01]  /*1170*/  LOP3.LUT R15, R6, R19, RZ, 0x3c, !PT ;  /* 0x00000013060f7212 */ /* 0x000fe200078e3cff */
[----:B------:R-:W-:-:S04]  /*1180*/  IMAD.SHL.U32 R6, R8, 0x2, RZ ;  /* 0x0000000208067824 */ /* 0x000fc800078e00ff */
[----:B------:R-:W-:-:S05]  /*1190*/  IMAD.SHL.U32 R5, R15, 0x10, RZ ;  /* 0x000000100f057824 */ /* 0x000fca00078e00ff */
[----:B------:R-:W-:Y:S01]  /*11a0*/  LOP3.LUT R6, R8, R6, R5, 0x96, !PT ;  /* 0x0000000608067212 */ /* 0x000fe200078e9605 */
[----:B------:R-:W-:Y:S01]  /*11b0*/  IMAD.SHL.U32 R5, R7, 0x2, RZ ;  /* 0x0000000207057824 */ /* 0x000fe200078e00ff */
[----:B------:R-:W-:Y:S02]  /*11c0*/  IADD3 R8, PT, PT, R2, 0x587c5, R15 ;  /* 0x000587c502087810 */ /* 0x000fe40007ffe00f */
[----:B------:R-:W-:-:S03]  /*11d0*/  LOP3.LUT R17, R6, R15, RZ, 0x3c, !PT ;  /* 0x0000000f06117212 */ /* 0x000fc600078e3cff */
[----:B------:R-:W-:Y:S01]  /*11e0*/  IMAD.WIDE.U32 R8, R8, 0x200000, RZ ;  /* 0x0020000008087825 */ /* 0x000fe200078e00ff */
[----:B------:R-:W-:-:S03]  /*11f0*/  IADD3 R25, PT, PT, R2, 0xb0f8a, R17 ;  /* 0x000b0f8a02197810 */ /* 0x000fc60007ffe011 */
[----:B------:R-:W-:Y:S01]  /*1200*/  IMAD.SHL.U32 R6, R17, 0x10, RZ ;  /* 0x0000001011067824 */ /* 0x000fe200078e00ff */
[----:B------:R-:W-:Y:S01]  /*1210*/  LOP3.LUT R20, R8, R21, RZ, 0x3c, !PT ;  /* 0x0000001508147212 */ /* 0x000fe200078e3cff */
[----:B------:R-:W-:-:S03]  /*1220*/  IMAD.MOV.U32 R21, RZ, RZ, R9 ;  /* 0x000000ffff157224 */ /* 0x000fc600078e0009 */
[----:B------:R-:W-:Y:S01]  /*1230*/  LOP3.LUT R6, R7, R5, R6, 0x96, !PT ;  /* 0x0000000507067212 */ /* 0x000fe200078e9606 */
[----:B------:R1:W2:Y:S03]  /*1240*/  I2F.F64.U64 R8, R20 ;  /* 0x0000001400087312 */ /* 0x0002a60000301800 */
[----:B------:R-:W-:-:S04]  /*1250*/  LOP3.LUT R5, R6, R17, RZ, 0x3c, !PT ;  /* 0x0000001106057212 */ /* 0x000fc800078e3cff */
[----:B------:R-:W-:Y:S01]  /*1260*/  IADD3 R6, PT, PT, R2, 0x10974f, R5 ;  /* 0x0010974f02067810 */ /* 0x000fe20007ffe005 */
[----:B------:R-:W-:Y:S01]  /*1270*/  IMAD.SHL.U32 R12, R5, 0x10, RZ ;  /* 0x00000010050c7824 */ /* 0x000fe200078e00ff */
[----:B-1----:R-:W-:-:S03]  /*1280*/  SHF.R.U32.HI R20, RZ, 0x2, R15 ;  /* 0x00000002ff147819 */ /* 0x002fc6000001160f */
[----:B------:R-:W-:Y:S01]  /*1290*/  IMAD.WIDE.U32 R6, R6, 0x200000, RZ ;  /* 0x0020000006067825 */ /* 0x000fe200078e00ff */
[----:B------:R-:W-:Y:S01]  /*12a0*/  LOP3.LUT R20, R20, R15, RZ, 0x3c, !PT ;  /* 0x0000000f14147212 */ /* 0x000fe200078e3cff */
[----:B--2---:R-:W-:Y:S01]  /*12b0*/  DFMA R8, R8, R22, 5.5511151231257827021e-17 ;  /* 0x3c9000000808742b */ /* 0x004fe20000000016 */
[----:B------:R-:W-:Y:S01]  /*12c0*/  LOP3.LUT R24, R6, R25, RZ, 0x3c, !PT ;  /* 0x0000001906187212 */ /* 0x000fe200078e3cff */
[----:B------:R-:W-:-:S04]  /*12d0*/  IMAD.MOV.U32 R25, RZ, RZ, R7 ;  /* 0x000000ffff197224 */ /* 0x000fc800078e0007 */
[----:B------:R-:W1:Y:S02]  /*12e0*/  I2F.F64.U64 R6, R24 ;  /* 0x0000001800067312 */ /* 0x000e640000301800 */
[----:B-1----:R-:W-:-:S08]  /*12f0*/  DFMA R6, R6, R22, 5.5511151231257827021e-17 ;  /* 0x3c9000000606742b */ /* 0x002fd00000000016 */
[----:B------:R-:W-:-:S08]  /*1300*/  DMUL R6, R6, R6 ;  /* 0x0000000606067228 */ /* 0x000fd00000000000 */
[----:B------:R-:W-:Y:S01]  /*1310*/  DFMA R8, R8, R8, R6 ;  /* 0x000000080808722b */ /* 0x000fe20000000006 */
[----:B------:R-:W-:-:S05]  /*1320*/  SHF.R.U32.HI R6, RZ, 0x2, R13 ;  /* 0x00000002ff067819 */ /* 0x000fca000001160d */
[----:B------:R-:W1:Y:S01]  /*1330*/  MUFU.RSQ64H R23, R9 ;  /* 0x0000000900177308 */ /* 0x000e620000001c00 */
[----:B------:R-:W-:-:S03]  /*1340*/  LOP3.LUT R13, R6, R13, RZ, 0x3c, !PT ;  /* 0x0000000d060d7212 */ /* 0x000fc600078e3cff */
[----:B------:R-:W-:Y:S02]  /*1350*/  VIADD R22, R9, 0xfcb00000 ;  /* 0xfcb0000009167836 */ /* 0x000fe40000000000 */
[----:B------:R-:W-:-:S03]  /*1360*/  IMAD.SHL.U32 R14, R13, 0x2, RZ ;  /* 0x000000020d0e7824 */ /* 0x000fc600078e00ff */
[----:B------:R-:W-:Y:S02]  /*1370*/  ISETP.GE.U32.AND P0, PT, R22, 0x7ca00000, PT ;  /* 0x7ca000001600780c */ /* 0x000fe40003f06070 */
[----:B------:R-:W-:Y:S01]  /*1380*/  LOP3.LUT R14, R13, R14, R12, 0x96, !PT ;  /* 0x0000000e0d0e7212 */ /* 0x000fe200078e960c */
[----:B------:R-:W-:Y:S02]  /*1390*/  IMAD.MOV.U32 R12, RZ, RZ, 0x0 ;  /* 0x00000000ff0c7424 */ /* 0x000fe400078e00ff */
[----:B------:R-:W-:Y:S01]  /*13a0*/  IMAD.MOV.U32 R13, RZ, RZ, 0x3fd80000 ;  /* 0x3fd80000ff0d7424 */ /* 0x000fe200078e00ff */
[----:B------:R-:W-:Y:S01]  /*13b0*/  LOP3.LUT R14, R14, R5, RZ, 0x3c, !PT ;  /* 0x000000050e0e7212 */ /* 0x000fe200078e3cff */
[----:B-1----:R-:W-:-:S04]  /*13c0*/  DMUL R6, R22, R22 ;  /* 0x0000001616067228 */ /* 0x002fc80000000000 */
[----:B------:R-:W-:-:S04]  /*13d0*/  IMAD.SHL.U32 R19, R14, 0x10, RZ ;  /* 0x000000100e137824 */ /* 0x000fc800078e00ff */
[----:B------:R-:W-:Y:S01]  /*13e0*/  DFMA R6, R8, -R6, 1 ;  /* 0x3ff000000806742b */ /* 0x000fe20000000806 */
[----:B------:R-:W-:-:S04]  /*13f0*/  LOP3.LUT R19, R16, R18, R19, 0x96, !PT ;  /* 0x0000001210137212 */ /* 0x000fc800078e9613 */
[----:B------:R-:W-:-:S03]  /*1400*/  LOP3.LUT R15, R19, R14, RZ, 0x3c, !PT ;  /* 0x0000000e130f7212 */ /* 0x000fc600078e3cff */
[----:B------:R-:W-:Y:S02]  /*1410*/  DFMA R12, R6, R12, 0.5 ;  /* 0x3fe00000060c742b */ /* 0x000fe4000000000c */
[----:B------:R-:W-:Y:S01]  /*1420*/  DMUL R24, R22, R6 ;  /* 0x0000000616187228 */ /* 0x000fe20000000000 */
[----:B------:R-:W-:Y:S02]  /*1430*/  IMAD.SHL.U32 R6, R20, 0x2, RZ ;  /* 0x0000000214067824 */ /* 0x000fe400078e00ff */
[----:B------:R-:W-:-:S05]  /*1440*/  IMAD.SHL.U32 R7, R15, 0x10, RZ ;  /* 0x000000100f077824 */ /* 0x000fca00078e00ff */
[----:B------:R-:W-:Y:S01]  /*1450*/  DFMA R24, R12, R24, R22 ;  /* 0x000000180c18722b */ /* 0x000fe20000000016 */
[----:B------:R-:W-:Y:S02]  /*1460*/  LOP3.LUT R6, R20, R6, R7, 0x96, !PT ;  /* 0x0000000614067212 */ /* 0x000fe400078e9607 */
[----:B------:R-:W-:-:S04]  /*1470*/  SHF.R.U32.HI R12, RZ, 0x2, R17 ;  /* 0x00000002ff0c7819 */ /* 0x000fc80000011611 */
[----:B------:R-:W-:Y:S01]  /*1480*/  LOP3.LUT R7, R12, R17, RZ, 0x3c, !PT ;  /* 0x000000110c077212 */ /* 0x000fe200078e3cff */
[----:B------:R-:W-:Y:S01]  /*1490*/  DMUL R18, R8, R24 ;  /* 0x0000001808127228 */ /* 0x000fe20000000000 */
[----:B------:R-:W-:-:S03]  /*14a0*/  LOP3.LUT R12, R6, R15, RZ, 0x3c, !PT ;  /* 0x0000000f060c7212 */ /* 0x000fc600078e3cff */
[----:B------:R-:W-:Y:S02]  /*14b0*/  IMAD.SHL.U32 R13, R7, 0x2, RZ ;  /* 0x00000002070d7824 */ /* 0x000fe400078e00ff */
[----:B------:R-:W-:Y:S02]  /*14c0*/  IMAD.SHL.U32 R6, R12, 0x10, RZ ;  /* 0x000000100c067824 */ /* 0x000fe400078e00ff */
[----:B------:R-:W-:-:S03]  /*14d0*/  DFMA R16, R18, -R18, R8 ;  /* 0x800000121210722b */ /* 0x000fc60000000008 */
[----:B------:R-:W-:Y:S01]  /*14e0*/  LOP3.LUT R13, R7, R13, R6, 0x96, !PT ;  /* 0x0000000d070d7212 */ /* 0x000fe200078e9606 */
[----:B------:R-:W-:Y:S02]  /*14f0*/  VIADD R7, R25, 0xfff00000 ;  /* 0xfff0000019077836 */ /* 0x000fe40000000000 */
[----:B------:R-:W-:Y:S01]  /*1500*/  IMAD.MOV.U32 R6, RZ, RZ, R24 ;  /* 0x000000ffff067224 */ /* 0x000fe200078e0018 */
[----:B------:R-:W-:-:S05]  /*1510*/  LOP3.LUT R13, R13, R12, RZ, 0x3c, !PT ;  /* 0x0000000c0d0d7212 */ /* 0x000fca00078e3cff */
[----:B------:R-:W-:Y:S01]  /*1520*/  DFMA R20, R16, R6, R18 ;  /* 0x000000061014722b */ /* 0x000fe20000000012 */
[----:B------:R-:W-:Y:S10]  /*1530*/  @!P0 BRA `(.L_x_9) ;  /* 0x0000000000148947 */ /* 0x000ff40003800000 */
[----:B------:R-:W-:Y:S01]  /*1540*/  IMAD.MOV.U32 R20, RZ, RZ, R16 ;  /* 0x000000ffff147224 */ /* 0x000fe200078e0010 */
[----:B------:R-:W-:Y:S01]  /*1550*/  MOV R16, 0x1590 ;  /* 0x0000159000107802 */ /* 0x000fe20000000f00 */
[----:B------:R-:W-:Y:S02]  /*1560*/  IMAD.MOV.U32 R6, RZ, RZ, R24 ;  /* 0x000000ffff067224 */ /* 0x000fe400078e0018 */
[----:B------:R-:W-:-:S07]  /*1570*/  IMAD.MOV.U32 R21, RZ, RZ, R17 ;  /* 0x000000ffff157224 */ /* 0x000fce00078e0011 */
[----:B0-----:R-:W-:Y:S05]  /*1580*/  CALL.REL.NOINC `($__internal_0_$__cuda_sm20_dsqrt_rn_f64_mediumpath_v1) ;  /* 0x0000000000f07944 */ /* 0x001fea0003c00000 */
.L_x_9:
[----:B------:R-:W-:Y:S05]  /*1590*/  BSYNC.RECONVERGENT B0 ;  /* 0x0000000000007941 */ /* 0x000fea0003800200 */
.L_x_8:
[C---:B------:R-:W-:Y:S01]  /*15a0*/  IADD3 R6, PT, PT, R2.reuse, 0x26b663, R13 ;  /* 0x0026b66302067810 */ /* 0x040fe20007ffe00d */
[----:B------:R-:W-:Y:S01]  /*15b0*/  IMAD.MOV.U32 R16, RZ, RZ, 0x0 ;  /* 0x00000000ff107424 */ /* 0x000fe200078e00ff */
[C---:B------:R-:W-:Y:S01]  /*15c0*/  IADD3 R23, PT, PT, R2.reuse, 0x212e9e, R12 ;  /* 0x00212e9e02177810 */ /* 0x040fe20007ffe00c */
[----:B------:R-:W-:Y:S01]  /*15d0*/  IMAD.MOV.U32 R17, RZ, RZ, 0x3ca00000 ;  /* 0x3ca00000ff117424 */ /* 0x000fe200078e00ff */
[----:B------:R-:W-:Y:S01]  /*15e0*/  IADD3 R8, PT, PT, R2, 0x1ba6d9, R15 ;  /* 0x001ba6d902087810 */ /* 0x000fe20007ffe00f */
[----:B------:R-:W-:Y:S01]  /*15f0*/  IMAD.WIDE.U32 R6, R6, 0x200000, RZ ;  /* 0x0020000006067825 */ /* 0x000fe200078e00ff */
[----:B------:R-:W-:Y:S01]  /*1600*/  IADD3 R19, PT, PT, R2, 0x161f14, R14 ;  /* 0x00161f1402137810 */ /* 0x000fe20007ffe00e */
[----:B------:R-:W-:Y:S01]  /*1610*/  DSETP.GTU.AND P0, PT, R20, 1, PT ;  /* 0x3ff000001400742a */ /* 0x000fe20003f0c000 */
[----:B------:R-:W-:Y:S01]  /*1620*/  BSSY.RECONVERGENT B0, `(.L_x_10) ;  /* 0x0000023000007945 */ /* 0x000fe20003800200 */
[----:B------:R-:W-:Y:S01]  /*1630*/  IMAD.WIDE.U32 R8, R8, 0x200000, RZ ;  /* 0x0020000008087825 */ /* 0x000fe200078e00ff */
[----:B------:R-:W-:-:S03]  /*1640*/  LOP3.LUT R22, R6, R23, RZ, 0x3c, !PT ;  /* 0x0000001706167212 */ /* 0x000fc600078e3cff */
[----:B------:R-:W-:Y:S01]  /*1650*/  IMAD.MOV.U32 R23, RZ, RZ, R7 ;  /* 0x000000ffff177224 */ /* 0x000fe200078e0007 */
[----:B------:R-:W-:Y:S01]  /*1660*/  LOP3.LUT R18, R8, R19, RZ, 0x3c, !PT ;  /* 0x0000001308127212 */ /* 0x000fe200078e3cff */
[----:B------:R-:W-:Y:S02]  /*1670*/  IMAD.MOV.U32 R19, RZ, RZ, R9 ;  /* 0x000000ffff137224 */ /* 0x000fe400078e0009 */
[----:B------:R1:W2:Y:S04]  /*1680*/  I2F.F64.U64 R6, R22 ;  /* 0x0000001600067312 */ /* 0x0002a80000301800 */
[----:B------:R-:W-:-:S04]  /*1690*/  @!P0 FADD R4, R4, 1 ;  /* 0x3f80000004048421 */ /* 0x000fc80000000000 */
[----:B------:R-:W3:Y:S01]  /*16a0*/  I2F.F64.U64 R8, R18 ;  /* 0x0000001200087312 */ /* 0x000ee20000301800 */
[----:B-1----:R-:W-:Y:S02]  /*16b0*/  IMAD.MOV.U32 R22, RZ, RZ, 0x0 ;  /* 0x00000000ff167424 */ /* 0x002fe400078e00ff */
[----:B------:R-:W-:Y:S01]  /*16c0*/  IMAD.MOV.U32 R23, RZ, RZ, 0x3fd80000 ;  /* 0x3fd80000ff177424 */ /* 0x000fe200078e00ff */
[-C--:B--2---:R-:W-:Y:S02]  /*16d0*/  DFMA R6, R6, R16.reuse, 5.5511151231257827021e-17 ;  /* 0x3c9000000606742b */ /* 0x084fe40000000010 */
[----:B---3--:R-:W-:-:S06]  /*16e0*/  DFMA R8, R8, R16, 5.5511151231257827021e-17 ;  /* 0x3c9000000808742b */ /* 0x008fcc0000000010 */
[----:B------:R-:W-:-:S08]  /*16f0*/  DMUL R6, R6, R6 ;  /* 0x0000000606067228 */ /* 0x000fd00000000000 */
[----:B------:R-:W-:-:S06]  /*1700*/  DFMA R8, R8, R8, R6 ;  /* 0x000000080808722b */ /* 0x000fcc0000000006 */
[----:B------:R-:W1:Y:S04]  /*1710*/  MUFU.RSQ64H R17, R9 ;  /* 0x0000000900117308 */ /* 0x000e680000001c00 */
[----:B------:R-:W-:-:S05]  /*1720*/  VIADD R16, R9, 0xfcb00000 ;  /* 0xfcb0000009107836 */ /* 0x000fca0000000000 */
[----:B------:R-:W-:Y:S01]  /*1730*/  ISETP.GE.U32.AND P0, PT, R16, 0x7ca00000, PT ;  /* 0x7ca000001000780c */ /* 0x000fe20003f06070 */
[----:B-1----:R-:W-:-:S08]  /*1740*/  DMUL R6, R16, R16 ;  /* 0x0000001010067228 */ /* 0x002fd00000000000 */
[----:B------:R-:W-:-:S08]  /*1750*/  DFMA R6, R8, -R6, 1 ;  /* 0x3ff000000806742b */ /* 0x000fd00000000806 */
[----:B------:R-:W-:Y:S02]  /*1760*/  DFMA R22, R6, R22, 0.5 ;  /* 0x3fe000000616742b */ /* 0x000fe40000000016 */
[----:B------:R-:W-:-:S08]  /*1770*/  DMUL R6, R16, R6 ;  /* 0x0000000610067228 */ /* 0x000fd00000000000 */
[----:B------:R-:W-:-:S08]  /*1780*/  DFMA R22, R22, R6, R16 ;  /* 0x000000061616722b */ /* 0x000fd00000000010 */
[----:B------:R-:W-:Y:S02]  /*1790*/  DMUL R18, R8, R22 ;  /* 0x0000001608127228 */ /* 0x000fe40000000000 */
[----:B------:R-:W-:Y:S02]  /*17a0*/  VIADD R7, R23, 0xfff00000 ;  /* 0xfff0000017077836 */ /* 0x000fe40000000000 */
[----:B------:R-:W-:-:S04]  /*17b0*/  IMAD.MOV.U32 R6, RZ, RZ, R22 ;  /* 0x000000ffff067224 */ /* 0x000fc800078e0016 */
[----:B------:R-:W-:-:S08]  /*17c0*/  DFMA R20, R18, -R18, R8 ;  /* 0x800000121214722b */ /* 0x000fd00000000008 */
[----:B------:R-:W-:Y:S01]  /*17d0*/  DFMA R24, R20, R6, R18 ;  /* 0x000000061418722b */ /* 0x000fe20000000012 */
[----:B------:R-:W-:Y:S10]  /*17e0*/  @!P0 BRA `(.L_x_11) ;  /* 0x0000000000188947 */ /* 0x000ff40003800000 */
[----:B------:R-:W-:Y:S02]  /*17f0*/  IMAD.MOV.U32 R6, RZ, RZ, R22 ;  /* 0x000000ffff067224 */ /* 0x000fe400078e0016 */
[----:B------:R-:W-:Y:S01]  /*1800*/  IMAD.MOV.U32 R22, RZ, RZ, R16 ;  /* 0x000000ffff167224 */ /* 0x000fe200078e0010 */
[----:B------:R-:W-:-:S07]  /*1810*/  MOV R16, 0x1830 ;  /* 0x0000183000107802 */ /* 0x000fce0000000f00 */
[----:B0-----:R-:W-:Y:S05]  /*1820*/  CALL.REL.NOINC `($__internal_0_$__cuda_sm20_dsqrt_rn_f64_mediumpath_v1) ;  /* 0x0000000000487944 */ /* 0x001fea0003c00000 */
[----:B------:R-:W-:Y:S02]  /*1830*/  IMAD.MOV.U32 R24, RZ, RZ, R20 ;  /* 0x000000ffff187224 */ /* 0x000fe400078e0014 */
[----:B------:R-:W-:-:S07]  /*1840*/  IMAD.MOV.U32 R25, RZ, RZ, R21 ;  /* 0x000000ffff197224 */ /* 0x000fce00078e0015 */
.L_x_11:
[----:B------:R-:W-:Y:S05]  /*1850*/  BSYNC.RECONVERGENT B0 ;  /* 0x0000000000007941 */ /* 0x000fea0003800200 */
.L_x_10:
[----:B------:R-:W-:Y:S01]  /*1860*/  DSETP.GTU.AND P0, PT, R24, 1, PT ;  /* 0x3ff000001800742a */ /* 0x000fe20003f0c000 */
[----:B------:R-:W-:-:S13]  /*1870*/  VIADD R2, R2, 0x2c3e28 ;  /* 0x002c3e2802027836 */ /* 0x000fda0000000000 */
[----:B------:R-:W-:Y:S01]  /*1880*/  @!P0 FADD R4, R4, 1 ;  /* 0x3f80000004048421 */ /* 0x000fe20000000000 */
[----:B------:R-:W-:Y:S06]  /*1890*/  BRA.U UP0, `(.L_x_12) ;  /* 0xfffffff500d47547 */ /* 0x000fec000b83ffff */
[----:B------:R-:W1:Y:S01]  /*18a0*/  LDCU.64 UR8, c[0x0][0x380] ;  /* 0x00007000ff0877ac */ /* 0x000e620008000a00 */
[----:B------:R-:W-:Y:S01]  /*18b0*/  SHF.R.S32.HI R9, RZ, 0x1f, R0 ;  /* 0x0000001fff097819 */ /* 0x000fe20000011400 */
[----:B------:R-:W-:Y:S01]  /*18c0*/  VIADD R6, R3, 0x13ea0c59 ;  /* 0x13ea0c5903067836 */ /* 0x000fe20000000000 */
[----:B------:R-:W-:Y:S01]  /*18d0*/  STG.E.64 desc[UR6][R10.64+0x8], R14 ;  /* 0x0000080e0a007986 */ /* 0x000fe2000c101b06 */
[----:B------:R-:W-:-:S03]  /*18e0*/  IMAD.MOV.U32 R7, RZ, RZ, R5 ;  /* 0x000000ffff077224 */ /* 0x000fc600078e0005 */
[----:B------:R-:W-:Y:S04]  /*18f0*/  STG.E.64 desc[UR6][R10.64+0x10], R12 ;  /* 0x0000100c0a007986 */ /* 0x000fe8000c101b06 */
[----:B------:R-:W-:Y:S01]  /*1900*/  STG.E.64 desc[UR6][R10.64], R6 ;  /* 0x000000060a007986 */ /* 0x000fe2000c101b06 */
[----:B-1----:R-:W-:-:S04]  /*1910*/  LEA R2, P0, R0, UR8, 0x2 ;  /* 0x0000000800027c11 */ /* 0x002fc8000f8010ff */
[----:B------:R-:W-:-:S05]  /*1920*/  LEA.HI.X R3, R0, UR9, R9, 0x2, P0 ;  /* 0x0000000900037c11 */ /* 0x000fca00080f1409 */
[----:B------:R-:W-:Y:S01]  /*1930*/  STG.E desc[UR6][R2.64], R4 ;  /* 0x0000000402007986 */ /* 0x000fe2000c101906 */
[----:B------:R-:W-:Y:S05]  /*1940*/  EXIT ;  /* 0x000000000000794d */ /* 0x000fea0003800000 */
        .weak           $__internal_0_$__cuda_sm20_dsqrt_rn_f64_mediumpath_v1
        .type           $__internal_0_$__cuda_sm20_dsqrt_rn_f64_mediumpath_v1,@function
        .size           $__internal_0_$__cuda_sm20_dsqrt_rn_f64_mediumpath_v1,(.L_x_18 - $__internal_0_$__cuda_sm20_dsqrt_rn_f64_mediumpath_v1)
$__internal_0_$__cuda_sm20_dsqrt_rn_f64_mediumpath_v1:
[----:B------:R-:W-:Y:S01]  /*1950*/  ISETP.GE.U32.AND P0, PT, R22, -0x3400000, PT ;  /* 0xfcc000001600780c */ /* 0x000fe20003f06070 */
[----:B------:R-:W-:-:S12]  /*1960*/  BSSY.RECONVERGENT B1, `(.L_x_13) ;  /* 0x0000023000017945 */ /* 0x000fd80003800200 */
[----:B------:R-:W-:Y:S05]  /*1970*/  @!P0 BRA `(.L_x_14) ;  /* 0x0000000000208947 */ /* 0x000fea0003800000 */
[----:B------:R-:W-:-:S10]  /*1980*/  DFMA.RM R6, R20, R6, R18 ;  /* 0x000000061406722b */ /* 0x000fd40000004012 */
[----:B------:R-:W-:-:S05]  /*1990*/  IADD3 R18, P0, PT, R6, 0x1, RZ ;  /* 0x0000000106127810 */ /* 0x000fca0007f1e0ff */
[----:B------:R-:W-:-:S06]  /*19a0*/  IMAD.X R19, RZ, RZ, R7, P0 ;  /* 0x000000ffff137224 */ /* 0x000fcc00000e0607 */
[----:B------:R-:W-:-:S08]  /*19b0*/  DFMA.RP R8, -R6, R18, R8 ;  /* 0x000000120608722b */ /* 0x000fd00000008108 */
[----:B------:R-:W-:-:S06]  /*19c0*/  DSETP.GT.AND P0, PT, R8, RZ, PT ;  /* 0x000000ff0800722a */ /* 0x000fcc0003f04000 */
[----:B------:R-:W-:Y:S02]  /*19d0*/  FSEL R6, R18, R6, P0 ;  /* 0x0000000612067208 */ /* 0x000fe40000000000 */
[----:B------:R-:W-:Y:S01]  /*19e0*/  FSEL R7, R19, R7, P0 ;  /* 0x0000000713077208 */ /* 0x000fe20000000000 */
[----:B------:R-:W-:Y:S06]  /*19f0*/  BRA `(.L_x_15) ;  /* 0x0000000000647947 */ /* 0x000fec0003800000 */
.L_x_14:
[----:B------:R-:W-:-:S14]  /*1a00*/  DSETP.NE.AND P0, PT, R8, RZ, PT ;  /* 0x000000ff0800722a */ /* 0x000fdc0003f05000 */
[----:B------:R-:W-:Y:S05]  /*1a10*/  @!P0 BRA `(.L_x_16) ;  /* 0x0000000000588947 */ /* 0x000fea0003800000 */
[----:B------:R-:W-:-:S13]  /*1a20*/  ISETP.GE.AND P0, PT, R9, RZ, PT ;  /* 0x000000ff0900720c */ /* 0x000fda0003f06270 */
[----:B------:R-:W-:Y:S02]  /*1a30*/  @!P0 IMAD.MOV.U32 R6, RZ, RZ, 0x0 ;  /* 0x00000000ff068424 */ /* 0x000fe400078e00ff */
[----:B------:R-:W-:Y:S01]  /*1a40*/  @!P0 IMAD.MOV.U32 R7, RZ, RZ, -0x80000 ;  /* 0xfff80000ff078424 */ /* 0x000fe200078e00ff */
[----:B------:R-:W-:Y:S06]  /*1a50*/  @!P0 BRA `(.L_x_15) ;  /* 0x00000000004c8947 */ /* 0x000fec0003800000 */
[----:B------:R-:W-:-:S13]  /*1a60*/  ISETP.GT.AND P0, PT, R9, 0x7fefffff, PT ;  /* 0x7fefffff0900780c */ /* 0x000fda0003f04270 */
[----:B------:R-:W-:Y:S05]  /*1a70*/  @P0 BRA `(.L_x_16) ;  /* 0x0000000000400947 */ /* 0x000fea0003800000 */
[----:B------:R-:W-:Y:S01]  /*1a80*/  DMUL R20, R8, 8.11296384146066816958e+31 ;  /* 0x4690000008147828 */ /* 0x000fe20000000000 */
[----:B------:R-:W-:Y:S02]  /*1a90*/  IMAD.MOV.U32 R6, RZ, RZ, RZ ;  /* 0x000000ffff067224 */ /* 0x000fe400078e00ff */
[----:B------:R-:W-:Y:S02]  /*1aa0*/  IMAD.MOV.U32 R18, RZ, RZ, 0x0 ;  /* 0x00000000ff127424 */ /* 0x000fe400078e00ff */
[----:B------:R-:W-:Y:S01]  /*1ab0*/  IMAD.MOV.U32 R19, RZ, RZ, 0x3fd80000 ;  /* 0x3fd80000ff137424 */ /* 0x000fe200078e00ff */
[----:B------:R-:W0:Y:S02]  /*1ac0*/  MUFU.RSQ64H R7, R21 ;  /* 0x0000001500077308 */ /* 0x000e240000001c00 */
[----:B0-----:R-:W-:-:S08]  /*1ad0*/  DMUL R8, R6, R6 ;  /* 0x0000000606087228 */ /* 0x001fd00000000000 */
[----:B------:R-:W-:-:S08]  /*1ae0*/  DFMA R8, R20, -R8, 1 ;  /* 0x3ff000001408742b */ /* 0x000fd00000000808 */
[----:B------:R-:W-:Y:S02]  /*1af0*/  DFMA R18, R8, R18, 0.5 ;  /* 0x3fe000000812742b */ /* 0x000fe40000000012 */
[----:B------:R-:W-:-:S08]  /*1b00*/  DMUL R8, R6, R8 ;  /* 0x0000000806087228 */ /* 0x000fd00000000000 */
[----:B------:R-:W-:-:S08]  /*1b10*/  DFMA R8, R18, R8, R6 ;  /* 0x000000081208722b */ /* 0x000fd00000000006 */
[----:B------:R-:W-:Y:S02]  /*1b20*/  DMUL R6, R20, R8 ;  /* 0x0000000814067228 */ /* 0x000fe40000000000 */
[----:B------:R-:W-:-:S06]  /*1b30*/  VIADD R9, R9, 0xfff00000 ;  /* 0xfff0000009097836 */ /* 0x000fcc0000000000 */
[----:B------:R-:W-:-:S08]  /*1b40*/  DFMA R18, R6, -R6, R20 ;  /* 0x800000060612722b */ /* 0x000fd00000000014 */
[----:B------:R-:W-:-:S10]  /*1b50*/  DFMA R6, R8, R18, R6 ;  /* 0x000000120806722b */ /* 0x000fd40000000006 */
[----:B------:R-:W-:Y:S01]  /*1b60*/  VIADD R7, R7, 0xfcb00000 ;  /* 0xfcb0000007077836 */ /* 0x000fe20000000000 */
[----:B------:R-:W-:Y:S06]  /*1b70*/  BRA `(.L_x_15) ;  /* 0x0000000000047947 */ /* 0x000fec0003800000 */
.L_x_16:
[----:B------:R-:W-:-:S11]  /*1b80*/  DADD R6, R8, R8 ;  /* 0x0000000008067229 */ /* 0x000fd60000000008 */
.L_x_15:
[----:B------:R-:W-:Y:S05]  /*1b90*/  BSYNC.RECONVERGENT B1 ;  /* 0x0000000000017941 */ /* 0x000fea0003800200 */
.L_x_13:
[----:B------:R-:W-:Y:S02]  /*1ba0*/  IMAD.MOV.U32 R17, RZ, RZ, 0x0 ;  /* 0x00000000ff117424 */ /* 0x000fe400078e00ff */
[----:B------:R-:W-:Y:S02]  /*1bb0*/  IMAD.MOV.U32 R20, RZ, RZ, R6 ;  /* 0x000000ffff147224 */ /* 0x000fe400078e0006 */
[----:B------:R-:W-:Y:S01]  /*1bc0*/  IMAD.MOV.U32 R21, RZ, RZ, R7 ;  /* 0x000000ffff157224 */ /* 0x000fe200078e0007 */
[----:B------:R-:W-:Y:S06]  /*1bd0*/  RET.REL.NODEC R16 `(_Z10gpu_randomPfP17curandStateXORWOW) ;  /* 0xffffffe410087950 */ /* 0x000fec0003c3ffff */
.L_x_17:
[----:B------:R-:W-:-:S00]  /*1be0*/  BRA `(.L_x_17) ;  /* 0xfffffffc00fc7947 */ /* 0x000fc0000383ffff */
[----:B------:R-:W-:-:S00]  /*1bf0*/  NOP ;  /* 0x0000000000007918 */ /* 0x000fc00000000000 */
        /* <DEDUP_REMOVED lines=8> */
.L_x_18:


//--------------------- .nv.global.init           --------------------------
	.section	.nv.global.init,"aw",@progbits
	.align	4
.nv.global.init:
	.type		mrg32k3aM1SubSeq,@object
	.size		mrg32k3aM1SubSeq,(mrg32k3aM2SubSeq - mrg32k3aM1SubSeq)
mrg32k3aM1SubSeq:
        /*0000*/ 	.byte	0x0b, 0xcc, 0xee, 0x04, 0x73, 0x29, 0x8b, 0x6f, 0xf6, 0x53, 0x03, 0xf6, 0x23, 0xf6, 0xea, 0xda
        /* <DEDUP_REMOVED lines=125> */
	.type		mrg32k3aM2SubSeq,@object
	.size		mrg32k3aM2SubSeq,(mrg32k3aM1 - mrg32k3aM2SubSeq)
mrg32k3aM2SubSeq:
        /* <DEDUP_REMOVED lines=126> */
	.type		mrg32k3aM1,@object
	.size		mrg32k3aM1,(mrg32k3aM1Seq - mrg32k3aM1)
mrg32k3aM1:
        /* <DEDUP_REMOVED lines=144> */
	.type		mrg32k3aM1Seq,@object
	.size		mrg32k3aM1Seq,(mrg32k3aM2 - mrg32k3aM1Seq)
mrg32k3aM1Seq:
        /* <DEDUP_REMOVED lines=144> */
	.type		mrg32k3aM2,@object
	.size		mrg32k3aM2,(mrg32k3aM2Seq - mrg32k3aM2)
mrg32k3aM2:
        /* <DEDUP_REMOVED lines=144> */
	.type		mrg32k3aM2Seq,@object
	.size		mrg32k3aM2Seq,(precalc_xorwow_matrix - mrg32k3aM2Seq)
mrg32k3aM2Seq:
        /* <DEDUP_REMOVED lines=144> */
	.type		precalc_xorwow_matrix,@object
	.size		precalc_xorwow_matrix,(precalc_xorwow_offset_matrix - precalc_xorwow_matrix)
precalc_xorwow_matrix:
        /* <DEDUP_REMOVED lines=6400> */
	.type		precalc_xorwow_offset_matrix,@object
	.size		precalc_xorwow_offset_matrix,(.L_1 - precalc_xorwow_offset_matrix)
precalc_xorwow_offset_matrix:
        /* <DEDUP_REMOVED lines=6400> */
.L_1:


//--------------------- .nv.shared.reserved.0     --------------------------
	.section	.nv.shared.reserved.0,"aw",@nobits
	.weak		__nv_reservedSMEM_offset_0_alias
	.size		__nv_reservedSMEM_offset_0_alias, 0, 64
	.other		__nv_reservedSMEM_offset_0_alias,@"STO_CUDA_RESERVED_SHARED STV_DEFAULT"
__nv_reservedSMEM_offset_0_alias:
	.zero		0
	.zero		64


//--------------------- .nv.constant0._Z10gpu_randomPfP17curandStateXORWOW --------------------------
	.section	.nv.constant0._Z10gpu_randomPfP17curandStateXORWOW,"a",@progbits
	.sectionflags	@""
	.align	4
.nv.constant0._Z10gpu_randomPfP17curandStateXORWOW:
	.zero		912


//--------------------- SYMBOLS --------------------------

	.type		.nv.reservedSmem.offset0,@object
	.size		.nv.reservedSmem.offset0,0x4
